//
// Generated by NVIDIA NVVM Compiler
//
// Compiler Build ID: CL-36424714
// Cuda compilation tools, release 13.0, V13.0.88
// Based on NVVM 20.0.0
//

.version 9.0
.target sm_100
.address_size 64

	// .globl	_Z6kernelyP6uchar4iiii

.visible .entry _Z6kernelyP6uchar4iiii(
	.param .u64 _Z6kernelyP6uchar4iiii_param_0,
	.param .u64 .ptr .align 1 _Z6kernelyP6uchar4iiii_param_1,
	.param .u32 _Z6kernelyP6uchar4iiii_param_2,
	.param .u32 _Z6kernelyP6uchar4iiii_param_3,
	.param .u32 _Z6kernelyP6uchar4iiii_param_4,
	.param .u32 _Z6kernelyP6uchar4iiii_param_5
)
{
	.reg .pred 	%p<19>;
	.reg .b32 	%r<231>;
	.reg .b32 	%f<9>;
	.reg .b64 	%rd<10>;

	ld.param.u64 	%rd2, [_Z6kernelyP6uchar4iiii_param_0];
	ld.param.u64 	%rd3, [_Z6kernelyP6uchar4iiii_param_1];
	ld.param.u32 	%r76, [_Z6kernelyP6uchar4iiii_param_2];
	ld.param.u32 	%r77, [_Z6kernelyP6uchar4iiii_param_3];
	ld.param.u32 	%r78, [_Z6kernelyP6uchar4iiii_param_4];
	ld.param.u32 	%r79, [_Z6kernelyP6uchar4iiii_param_5];
	cvta.to.global.u64 	%rd1, %rd3;
	mov.u32 	%r80, %ntid.x;
	mov.u32 	%r81, %ctaid.x;
	mul.lo.s32 	%r1, %r80, %r81;
	mov.u32 	%r82, %ntid.y;
	mov.u32 	%r83, %ctaid.y;
	mov.u32 	%r84, %tid.y;
	mad.lo.s32 	%r85, %r82, %r83, %r84;
	mov.u32 	%r86, %nctaid.x;
	mul.lo.s32 	%r2, %r80, %r86;
	mov.u32 	%r87, %nctaid.y;
	mul.lo.s32 	%r3, %r82, %r87;
	div.s32 	%r4, %r76, %r78;
	div.s32 	%r5, %r77, %r79;
	mul.lo.s32 	%r227, %r5, %r85;
	setp.ge.s32 	%p1, %r227, %r77;
	@%p1 bra 	$L__BB0_25;
	mov.u32 	%r88, %tid.x;
	add.s32 	%r89, %r1, %r88;
	mul.lo.s32 	%r7, %r4, %r89;
	setp.gt.s32 	%p2, %r4, 0;
	@%p2 bra 	$L__BB0_2;
	bra.uni 	$L__BB0_21;
$L__BB0_2:
	setp.gt.s32 	%p6, %r5, 0;
	@%p6 bra 	$L__BB0_3;
	bra.uni 	$L__BB0_17;
$L__BB0_3:
	and.b32  	%r8, %r5, 3;
	and.b32  	%r9, %r5, 2147483644;
	and.b32  	%r10, %r5, 1;
	neg.s32 	%r11, %r9;
$L__BB0_4:
	setp.ge.s32 	%p10, %r7, %r76;
	mov.u32 	%r193, %r7;
	@%p10 bra 	$L__BB0_5;
	bra.uni 	$L__BB0_6;
$L__BB0_5:
	add.s32 	%r227, %r227, %r3;
	setp.lt.s32 	%p18, %r227, %r77;
	@%p18 bra 	$L__BB0_4;
	bra.uni 	$L__BB0_25;
$L__BB0_6:
	mov.b32 	%r226, 0;
	mov.u32 	%r225, %r226;
	mov.u32 	%r224, %r226;
	mov.u32 	%r223, %r226;
	mov.u32 	%r198, %r226;
$L__BB0_7:
	setp.lt.u32 	%p11, %r5, 4;
	add.s32 	%r101, %r198, %r193;
	cvt.rn.f32.s32 	%f1, %r101;
	mov.b32 	%r222, 0;
	@%p11 bra 	$L__BB0_10;
	add.s32 	%r199, %r227, 3;
	mov.u32 	%r200, %r11;
$L__BB0_9:
	.pragma "nounroll";
	add.s32 	%r102, %r199, -2;
	add.s32 	%r103, %r199, -3;
	cvt.rn.f32.u32 	%f2, %r103;
	tex.2d.v4.u32.f32 	{%r104, %r105, %r106, %r107}, [%rd2, {%f1, %f2}];
	and.b32  	%r108, %r104, 255;
	add.s32 	%r109, %r108, %r223;
	and.b32  	%r110, %r105, 255;
	add.s32 	%r111, %r110, %r224;
	and.b32  	%r112, %r106, 255;
	add.s32 	%r113, %r112, %r225;
	and.b32  	%r114, %r107, 255;
	add.s32 	%r115, %r114, %r226;
	cvt.rn.f32.u32 	%f3, %r102;
	tex.2d.v4.u32.f32 	{%r116, %r117, %r118, %r119}, [%rd2, {%f1, %f3}];
	and.b32  	%r120, %r116, 255;
	add.s32 	%r121, %r120, %r109;
	and.b32  	%r122, %r117, 255;
	add.s32 	%r123, %r122, %r111;
	and.b32  	%r124, %r118, 255;
	add.s32 	%r125, %r124, %r113;
	and.b32  	%r126, %r119, 255;
	add.s32 	%r127, %r126, %r115;
	add.s32 	%r128, %r199, -1;
	cvt.rn.f32.u32 	%f4, %r128;
	tex.2d.v4.u32.f32 	{%r129, %r130, %r131, %r132}, [%rd2, {%f1, %f4}];
	and.b32  	%r133, %r129, 255;
	add.s32 	%r134, %r133, %r121;
	and.b32  	%r135, %r130, 255;
	add.s32 	%r136, %r135, %r123;
	and.b32  	%r137, %r131, 255;
	add.s32 	%r138, %r137, %r125;
	and.b32  	%r139, %r132, 255;
	add.s32 	%r140, %r139, %r127;
	cvt.rn.f32.u32 	%f5, %r199;
	tex.2d.v4.u32.f32 	{%r141, %r142, %r143, %r144}, [%rd2, {%f1, %f5}];
	and.b32  	%r145, %r141, 255;
	add.s32 	%r223, %r145, %r134;
	and.b32  	%r146, %r142, 255;
	add.s32 	%r224, %r146, %r136;
	and.b32  	%r147, %r143, 255;
	add.s32 	%r225, %r147, %r138;
	and.b32  	%r148, %r144, 255;
	add.s32 	%r226, %r148, %r140;
	add.s32 	%r200, %r200, 4;
	add.s32 	%r199, %r199, 4;
	setp.ne.s32 	%p12, %r200, 0;
	mov.u32 	%r222, %r9;
	@%p12 bra 	$L__BB0_9;
$L__BB0_10:
	setp.eq.s32 	%p13, %r8, 0;
	@%p13 bra 	$L__BB0_15;
	setp.eq.s32 	%p14, %r8, 1;
	@%p14 bra 	$L__BB0_13;
	add.s32 	%r150, %r222, %r227;
	cvt.rn.f32.u32 	%f6, %r150;
	tex.2d.v4.u32.f32 	{%r151, %r152, %r153, %r154}, [%rd2, {%f1, %f6}];
	and.b32  	%r155, %r151, 255;
	add.s32 	%r156, %r155, %r223;
	and.b32  	%r157, %r152, 255;
	add.s32 	%r158, %r157, %r224;
	and.b32  	%r159, %r153, 255;
	add.s32 	%r160, %r159, %r225;
	and.b32  	%r161, %r154, 255;
	add.s32 	%r162, %r161, %r226;
	add.s32 	%r163, %r150, 1;
	cvt.rn.f32.u32 	%f7, %r163;
	tex.2d.v4.u32.f32 	{%r164, %r165, %r166, %r167}, [%rd2, {%f1, %f7}];
	and.b32  	%r168, %r164, 255;
	add.s32 	%r223, %r168, %r156;
	and.b32  	%r169, %r165, 255;
	add.s32 	%r224, %r169, %r158;
	and.b32  	%r170, %r166, 255;
	add.s32 	%r225, %r170, %r160;
	and.b32  	%r171, %r167, 255;
	add.s32 	%r226, %r171, %r162;
	add.s32 	%r222, %r222, 2;
$L__BB0_13:
	setp.eq.s32 	%p15, %r10, 0;
	@%p15 bra 	$L__BB0_15;
	add.s32 	%r172, %r222, %r227;
	cvt.rn.f32.u32 	%f8, %r172;
	tex.2d.v4.u32.f32 	{%r173, %r174, %r175, %r176}, [%rd2, {%f1, %f8}];
	and.b32  	%r177, %r173, 255;
	add.s32 	%r223, %r177, %r223;
	and.b32  	%r178, %r174, 255;
	add.s32 	%r224, %r178, %r224;
	and.b32  	%r179, %r175, 255;
	add.s32 	%r225, %r179, %r225;
	and.b32  	%r180, %r176, 255;
	add.s32 	%r226, %r180, %r226;
$L__BB0_15:
	add.s32 	%r198, %r198, 1;
	setp.ne.s32 	%p16, %r198, %r4;
	@%p16 bra 	$L__BB0_7;
	mul.lo.s32 	%r181, %r5, %r4;
	div.s32 	%r182, %r223, %r181;
	div.s32 	%r183, %r224, %r181;
	div.s32 	%r184, %r225, %r181;
	div.s32 	%r185, %r226, %r181;
	div.u32 	%r186, %r227, %r5;
	div.s32 	%r187, %r193, %r4;
	mad.lo.s32 	%r188, %r186, %r78, %r187;
	mul.wide.s32 	%rd8, %r188, 4;
	add.s64 	%rd9, %rd1, %rd8;
	prmt.b32 	%r189, %r184, %r185, 0x3340U;
	prmt.b32 	%r190, %r182, %r183, 0x3340U;
	prmt.b32 	%r191, %r190, %r189, 0x5410U;
	st.global.u32 	[%rd9], %r191;
	add.s32 	%r193, %r193, %r2;
	setp.lt.s32 	%p17, %r193, %r76;
	@%p17 bra 	$L__BB0_6;
	bra.uni 	$L__BB0_5;
$L__BB0_17:
	setp.ge.s32 	%p7, %r7, %r76;
	@%p7 bra 	$L__BB0_20;
	div.s32 	%r94, %r227, %r5;
	mul.lo.s32 	%r67, %r94, %r78;
	mov.u32 	%r228, %r7;
$L__BB0_19:
	div.s32 	%r95, %r228, %r4;
	add.s32 	%r96, %r67, %r95;
	mul.wide.s32 	%rd6, %r96, 4;
	add.s64 	%rd7, %rd1, %rd6;
	mov.b32 	%r97, 0;
	st.global.u32 	[%rd7], %r97;
	add.s32 	%r228, %r228, %r2;
	setp.lt.s32 	%p8, %r228, %r76;
	@%p8 bra 	$L__BB0_19;
$L__BB0_20:
	add.s32 	%r227, %r227, %r3;
	setp.lt.s32 	%p9, %r227, %r77;
	@%p9 bra 	$L__BB0_17;
	bra.uni 	$L__BB0_25;
$L__BB0_21:
	setp.ge.s32 	%p3, %r7, %r76;
	@%p3 bra 	$L__BB0_24;
	div.s32 	%r90, %r227, %r5;
	mul.lo.s32 	%r72, %r90, %r78;
	mov.u32 	%r230, %r7;
$L__BB0_23:
	div.s32 	%r91, %r230, %r4;
	add.s32 	%r92, %r72, %r91;
	mul.wide.s32 	%rd4, %r92, 4;
	add.s64 	%rd5, %rd1, %rd4;
	mov.b32 	%r93, 0;
	st.global.u32 	[%rd5], %r93;
	add.s32 	%r230, %r230, %r2;
	setp.lt.s32 	%p4, %r230, %r76;
	@%p4 bra 	$L__BB0_23;
$L__BB0_24:
	add.s32 	%r227, %r227, %r3;
	setp.lt.s32 	%p5, %r227, %r77;
	@%p5 bra 	$L__BB0_21;
$L__BB0_25:
	ret;

}


// ===== COMPILED SASS (sm_100) =====

	.target	sm_100

	.elftype	@"ET_EXEC"


//--------------------- .note.nv.tkinfo           --------------------------
	.section	.note.nv.tkinfo,"",@"SHT_NOTE"
	.sectionflags	@"SHF_NOTE_NV_TKINFO"
	.tkinfo
        /*0018*/ 	.word	0x00000002
        /*0030*/ 	.string	""
        /*0030*/ 	.string	"ptxas"
        /*0030*/ 	.string	"Cuda compilation tools, release 13.0, V13.0.88"
        /*0030*/ 	.string	"Build cuda_13.0.r13.0/compiler.36424714_0"
        /*0030*/ 	.string	"-arch sm_100 -m 64 "



//--------------------- .note.nv.cuinfo           --------------------------
	.section	.note.nv.cuinfo,"",@"SHT_NOTE"
	.sectionflags	@"SHF_NOTE_NV_CUINFO"
        /*0018*/ 	.short	0x0002
        /*001a*/ 	.short	0x0064
        /*001c*/ 	.short	0x0082
	.zero		2


//--------------------- .nv.info                  --------------------------
	.section	.nv.info,"",@"SHT_CUDA_INFO"
	.align	4


	//----- nvinfo : EIATTR_REGCOUNT
	.align		4
        /*0000*/ 	.byte	0x04, 0x2f
        /*0002*/ 	.short	(.L_1 - .L_0)
	.align		4
.L_0:
        /*0004*/ 	.word	index@(_Z6kernelyP6uchar4iiii)
        /*0008*/ 	.word	0x0000001f


	//----- nvinfo : EIATTR_FRAME_SIZE
	.align		4
.L_1:
        /*000c*/ 	.byte	0x04, 0x11
        /*000e*/ 	.short	(.L_3 - .L_2)
	.align		4
.L_2:
        /*0010*/ 	.word	index@(_Z6kernelyP6uchar4iiii)
        /*0014*/ 	.word	0x00000000


	//----- nvinfo : EIATTR_MIN_STACK_SIZE
	.align		4
.L_3:
        /*0018*/ 	.byte	0x04, 0x12
        /*001a*/ 	.short	(.L_5 - .L_4)
	.align		4
.L_4:
        /*001c*/ 	.word	index@(_Z6kernelyP6uchar4iiii)
        /*0020*/ 	.word	0x00000000
.L_5:


//--------------------- .nv.compat                --------------------------
	.section	.nv.compat,"",@"SHT_CUDA_COMPAT_INFO"
	.align	4
        /*0000*/ 	.byte	0x02, 0x09, 0x00, 0x00, 0x02, 0x02, 0x02, 0x00, 0x02, 0x05, 0x05, 0x00, 0x03, 0x07, 0x01, 0x01
        /*0010*/ 	.byte	0x02, 0x03, 0x00, 0x00, 0x02, 0x06, 0x01, 0x00, 0x04, 0x0b, 0x08, 0x00, 0x09, 0x00, 0x00, 0x00
        /*0020*/ 	.byte	0x00, 0x00, 0x00, 0x00


//--------------------- .nv.info._Z6kernelyP6uchar4iiii --------------------------
	.section	.nv.info._Z6kernelyP6uchar4iiii,"",@"SHT_CUDA_INFO"
	.sectionflags	@""
	.align	4


	//----- nvinfo : EIATTR_CUDA_API_VERSION
	.align		4
        /*0000*/ 	.byte	0x04, 0x37
        /*0002*/ 	.short	(.L_7 - .L_6)
.L_6:
        /*0004*/ 	.word	0x00000082


	//----- nvinfo : EIATTR_KPARAM_INFO
	.align		4
.L_7:
        /*0008*/ 	.byte	0x04, 0x17
        /*000a*/ 	.short	(.L_9 - .L_8)
.L_8:
        /*000c*/ 	.word	0x00000000
        /*0010*/ 	.short	0x0005
        /*0012*/ 	.short	0x001c
        /*0014*/ 	.byte	0x00, 0xf0, 0x11, 0x00


	//----- nvinfo : EIATTR_KPARAM_INFO
	.align		4
.L_9:
        /*0018*/ 	.byte	0x04, 0x17
        /*001a*/ 	.short	(.L_11 - .L_10)
.L_10:
        /*001c*/ 	.word	0x00000000
        /*0020*/ 	.short	0x0004
        /*0022*/ 	.short	0x0018
        /*0024*/ 	.byte	0x00, 0xf0, 0x11, 0x00


	//----- nvinfo : EIATTR_KPARAM_INFO
	.align		4
.L_11:
        /*0028*/ 	.byte	0x04, 0x17
        /*002a*/ 	.short	(.L_13 - .L_12)
.L_12:
        /*002c*/ 	.word	0x00000000
        /*0030*/ 	.short	0x0003
        /*0032*/ 	.short	0x0014
        /*0034*/ 	.byte	0x00, 0xf0, 0x11, 0x00


	//----- nvinfo : EIATTR_KPARAM_INFO
	.align		4
.L_13:
        /*0038*/ 	.byte	0x04, 0x17
        /*003a*/ 	.short	(.L_15 - .L_14)
.L_14:
        /*003c*/ 	.word	0x00000000
        /*0040*/ 	.short	0x0002
        /*0042*/ 	.short	0x0010
        /*0044*/ 	.byte	0x00, 0xf0, 0x11, 0x00


	//----- nvinfo : EIATTR_KPARAM_INFO
	.align		4
.L_15:
        /*0048*/ 	.byte	0x04, 0x17
        /*004a*/ 	.short	(.L_17 - .L_16)
.L_16:
        /*004c*/ 	.word	0x00000000
        /*0050*/ 	.short	0x0001
        /*0052*/ 	.short	0x0008
        /*0054*/ 	.byte	0x00, 0xf5, 0x21, 0x00


	//----- nvinfo : EIATTR_KPARAM_INFO
	.align		4
.L_17:
        /*0058*/ 	.byte	0x04, 0x17
        /*005a*/ 	.short	(.L_19 - .L_18)
.L_18:
        /*005c*/ 	.word	0x00000000
        /*0060*/ 	.short	0x0000
        /*0062*/ 	.short	0x0000
        /*0064*/ 	.byte	0x00, 0xf0, 0x21, 0x00


	//----- nvinfo : EIATTR_SPARSE_MMA_MASK
	.align		4
.L_19:
        /*0068*/ 	.byte	0x03, 0x50
        /*006a*/ 	.short	0x0000


	//----- nvinfo : EIATTR_MAXREG_COUNT
	.align		4
        /*006c*/ 	.byte	0x03, 0x1b
        /*006e*/ 	.short	0x00ff


	//----- nvinfo : EIATTR_MERCURY_ISA_VERSION
	.align		4
        /*0070*/ 	.byte	0x03, 0x5f
        /*0072*/ 	.short	0x0101


	//----- nvinfo : EIATTR_VRC_CTA_INIT_COUNT
	.align		4
        /*0074*/ 	.byte	0x02, 0x4a
	.zero		1
	.zero		1


	//----- nvinfo : EIATTR_EXIT_INSTR_OFFSETS
	.align		4
        /*0078*/ 	.byte	0x04, 0x1c
        /*007a*/ 	.short	(.L_21 - .L_20)


	//   ....[0]....
.L_20:
        /*007c*/ 	.word	0x000003a0


	//   ....[1]....
        /*0080*/ 	.word	0x00000900


	//   ....[2]....
        /*0084*/ 	.word	0x00000d90


	//   ....[3]....
        /*0088*/ 	.word	0x00001c50


	//----- nvinfo : EIATTR_CRS_STACK_SIZE
	.align		4
.L_21:
        /*008c*/ 	.byte	0x04, 0x1e
        /*008e*/ 	.short	(.L_23 - .L_22)
.L_22:
        /*0090*/ 	.word	0x00000000


	//----- nvinfo : EIATTR_CBANK_PARAM_SIZE
	.align		4
.L_23:
        /*0094*/ 	.byte	0x03, 0x19
        /*0096*/ 	.short	0x0020


	//----- nvinfo : EIATTR_PARAM_CBANK
	.align		4
        /*0098*/ 	.byte	0x04, 0x0a
        /*009a*/ 	.short	(.L_25 - .L_24)
	.align		4
.L_24:
        /*009c*/ 	.word	index@(.nv.constant0._Z6kernelyP6uchar4iiii)
        /*00a0*/ 	.short	0x0380
        /*00a2*/ 	.short	0x0020


	//----- nvinfo : EIATTR_SW_WAR
	.align		4
.L_25:
        /*00a4*/ 	.byte	0x04, 0x36
        /*00a6*/ 	.short	(.L_27 - .L_26)
.L_26:
        /*00a8*/ 	.word	0x00000008
.L_27:


//--------------------- .nv.callgraph             --------------------------
	.section	.nv.callgraph,"",@"SHT_CUDA_CALLGRAPH"
	.align	4
	.sectionentsize	8
	.align		4
        /*0000*/ 	.word	0x00000000
	.align		4
        /*0004*/ 	.word	0xffffffff
	.align		4
        /*0008*/ 	.word	0x00000000
	.align		4
        /*000c*/ 	.word	0xfffffffe
	.align		4
        /*0010*/ 	.word	0x00000000
	.align		4
        /*0014*/ 	.word	0xfffffffd
	.align		4
        /*0018*/ 	.word	0x00000000
	.align		4
        /*001c*/ 	.word	0xfffffffc


//--------------------- .text._Z6kernelyP6uchar4iiii --------------------------
	.section	.text._Z6kernelyP6uchar4iiii,"ax",@progbits
	.align	128
        .global         _Z6kernelyP6uchar4iiii
        .type           _Z6kernelyP6uchar4iiii,@function
        .size           _Z6kernelyP6uchar4iiii,(.L_x_20 - _Z6kernelyP6uchar4iiii)
        .other          _Z6kernelyP6uchar4iiii,@"STO_CUDA_ENTRY STV_DEFAULT"
_Z6kernelyP6uchar4iiii:
.text._Z6kernelyP6uchar4iiii:
[----:B------:R-:W-:Y:S08]  /*0000*/  LDC R1, c[0x0][0x37c] ;  /* 0x0000df00ff017b82 */ /* 0x000ff00000000800 */
[----:B------:R-:W0:Y:S01]  /*0010*/  LDC R4, c[0x0][0x39c] ;  /* 0x0000e700ff047b82 */ /* 0x000e220000000800 */
[----:B------:R-:W1:Y:S01]  /*0020*/  S2R R13, SR_TID.Y ;  /* 0x00000000000d7919 */ /* 0x000e620000002200 */
[----:B------:R-:W2:Y:S01]  /*0030*/  LDCU UR6, c[0x0][0x360] ;  /* 0x00006c00ff0677ac */ /* 0x000ea20008000800 */
[----:B------:R-:W1:Y:S05]  /*0040*/  LDCU UR7, c[0x0][0x364] ;  /* 0x00006c80ff0777ac */ /* 0x000e6a0008000800 */
[----:B------:R-:W3:Y:S01]  /*0050*/  LDC R2, c[0x0][0x398] ;  /* 0x0000e600ff027b82 */ /* 0x000ee20000000800 */
[----:B------:R-:W4:Y:S01]  /*0060*/  LDCU UR5, c[0x0][0x370] ;  /* 0x00006e00ff0577ac */ /* 0x000f220008000800 */
[----:B------:R-:W1:Y:S06]  /*0070*/  LDCU UR8, c[0x0][0x374] ;  /* 0x00006e80ff0877ac */ /* 0x000e6c0008000800 */
[----:B------:R-:W1:Y:S01]  /*0080*/  LDC R5, c[0x0][0x394] ;  /* 0x0000e500ff057b82 */ /* 0x000e620000000800 */
[----:B0-----:R-:W-:-:S07]  /*0090*/  IABS R0, R4 ;  /* 0x0000000400007213 */ /* 0x001fce0000000000 */
[----:B------:R-:W0:Y:S01]  /*00a0*/  LDC R15, c[0x0][0x390] ;  /* 0x0000e400ff0f7b82 */ /* 0x000e220000000800 */
[----:B------:R-:W2:Y:S01]  /*00b0*/  I2F.RP R9, R0 ;  /* 0x0000000000097306 */ /* 0x000ea20000209400 */
[----:B---3--:R-:W-:-:S06]  /*00c0*/  IABS R3, R2 ;  /* 0x0000000200037213 */ /* 0x008fcc0000000000 */
[----:B------:R-:W3:Y:S01]  /*00d0*/  S2UR UR4, SR_CTAID.X ;  /* 0x00000000000479c3 */ /* 0x000ee20000002500 */
[----:B------:R-:W4:Y:S08]  /*00e0*/  I2F.RP R8, R3 ;  /* 0x0000000300087306 */ /* 0x000f300000209400 */
[----:B--2---:R-:W2:Y:S08]  /*00f0*/  MUFU.RCP R9, R9 ;  /* 0x0000000900097308 */ /* 0x004eb00000001000 */
[----:B----4-:R-:W-:Y:S01]  /*0100*/  MUFU.RCP R8, R8 ;  /* 0x0000000800087308 */ /* 0x010fe20000001000 */
[----:B---3--:R-:W-:-:S02]  /*0110*/  UIMAD UR4, UR6, UR4, URZ ;  /* 0x00000004060472a4 */ /* 0x008fc4000f8e02ff */
[----:B------:R-:W-:Y:S01]  /*0120*/  UIMAD UR6, UR6, UR5, URZ ;  /* 0x00000005060672a4 */ /* 0x000fe2000f8e02ff */
[----:B--2---:R-:W-:Y:S01]  /*0130*/  VIADD R6, R9, 0xffffffe ;  /* 0x0ffffffe09067836 */ /* 0x004fe20000000000 */
[----:B-1----:R-:W-:-:S03]  /*0140*/  IABS R9, R5 ;  /* 0x0000000500097213 */ /* 0x002fc60000000000 */
[----:B------:R1:W2:Y:S02]  /*0150*/  F2I.FTZ.U32.TRUNC.NTZ R7, R6 ;  /* 0x0000000600077305 */ /* 0x0002a4000021f000 */
[----:B-1----:R-:W-:Y:S02]  /*0160*/  IMAD.MOV.U32 R6, RZ, RZ, RZ ;  /* 0x000000ffff067224 */ /* 0x002fe400078e00ff */
[----:B--2---:R-:W-:-:S04]  /*0170*/  IMAD.MOV R11, RZ, RZ, -R7 ;  /* 0x000000ffff0b7224 */ /* 0x004fc800078e0a07 */
[----:B------:R-:W-:-:S04]  /*0180*/  IMAD R11, R11, R0, RZ ;  /* 0x000000000b0b7224 */ /* 0x000fc800078e02ff */
[----:B------:R-:W-:-:S04]  /*0190*/  IMAD.HI.U32 R7, R7, R11, R6 ;  /* 0x0000000b07077227 */ /* 0x000fc800078e0006 */
[----:B------:R-:W-:Y:S02]  /*01a0*/  IMAD.MOV.U32 R11, RZ, RZ, R9 ;  /* 0x000000ffff0b7224 */ /* 0x000fe400078e0009 */
[----:B------:R-:W-:Y:S02]  /*01b0*/  VIADD R6, R8, 0xffffffe ;  /* 0x0ffffffe08067836 */ /* 0x000fe40000000000 */
[----:B------:R-:W-:Y:S02]  /*01c0*/  IMAD.HI.U32 R9, R7, R11, RZ ;  /* 0x0000000b07097227 */ /* 0x000fe400078e00ff */
[----:B------:R1:W2:Y:S02]  /*01d0*/  F2I.FTZ.U32.TRUNC.NTZ R7, R6 ;  /* 0x0000000600077305 */ /* 0x0002a4000021f000 */
[----:B------:R-:W-:-:S04]  /*01e0*/  IMAD.MOV R10, RZ, RZ, -R9 ;  /* 0x000000ffff0a7224 */ /* 0x000fc800078e0a09 */
[C---:B------:R-:W-:Y:S02]  /*01f0*/  IMAD R11, R0.reuse, R10, R11 ;  /* 0x0000000a000b7224 */ /* 0x040fe400078e020b */
[----:B------:R-:W3:Y:S01]  /*0200*/  S2R R10, SR_CTAID.Y ;  /* 0x00000000000a7919 */ /* 0x000ee20000002600 */
[----:B-1----:R-:W-:Y:S02]  /*0210*/  IMAD.MOV.U32 R6, RZ, RZ, RZ ;  /* 0x000000ffff067224 */ /* 0x002fe400078e00ff */
[----:B------:R-:W-:Y:S01]  /*0220*/  ISETP.GT.U32.AND P1, PT, R0, R11, PT ;  /* 0x0000000b0000720c */ /* 0x000fe20003f24070 */
[----:B--2---:R-:W-:-:S12]  /*0230*/  IMAD.MOV R8, RZ, RZ, -R7 ;  /* 0x000000ffff087224 */ /* 0x004fd800078e0a07 */
[----:B------:R-:W-:Y:S02]  /*0240*/  @!P1 IMAD.IADD R11, R11, 0x1, -R0 ;  /* 0x000000010b0b9824 */ /* 0x000fe400078e0a00 */
[----:B------:R-:W-:Y:S01]  /*0250*/  @!P1 VIADD R9, R9, 0x1 ;  /* 0x0000000109099836 */ /* 0x000fe20000000000 */
[----:B------:R-:W-:Y:S02]  /*0260*/  ISETP.NE.AND P1, PT, R4, RZ, PT ;  /* 0x000000ff0400720c */ /* 0x000fe40003f25270 */
[----:B------:R-:W-:Y:S01]  /*0270*/  ISETP.GE.U32.AND P0, PT, R11, R0, PT ;  /* 0x000000000b00720c */ /* 0x000fe20003f06070 */
[----:B------:R-:W-:Y:S01]  /*0280*/  IMAD R11, R8, R3, RZ ;  /* 0x00000003080b7224 */ /* 0x000fe200078e02ff */
[----:B------:R-:W-:Y:S02]  /*0290*/  LOP3.LUT R0, R5, R4, RZ, 0x3c, !PT ;  /* 0x0000000405007212 */ /* 0x000fe400078e3cff */
[----:B0-----:R-:W-:Y:S01]  /*02a0*/  IABS R8, R15 ;  /* 0x0000000f00087213 */ /* 0x001fe20000000000 */
[----:B------:R-:W-:Y:S01]  /*02b0*/  IMAD.HI.U32 R6, R7, R11, R6 ;  /* 0x0000000b07067227 */ /* 0x000fe200078e0006 */
[----:B------:R-:W-:-:S05]  /*02c0*/  ISETP.GE.AND P2, PT, R0, RZ, PT ;  /* 0x000000ff0000720c */ /* 0x000fca0003f46270 */
[----:B------:R-:W-:-:S04]  /*02d0*/  IMAD.HI.U32 R6, R6, R8, RZ ;  /* 0x0000000806067227 */ /* 0x000fc800078e00ff */
[----:B------:R-:W-:Y:S02]  /*02e0*/  @P0 VIADD R9, R9, 0x1 ;  /* 0x0000000109090836 */ /* 0x000fe40000000000 */
[----:B------:R-:W-:Y:S02]  /*02f0*/  IMAD.MOV R7, RZ, RZ, -R6 ;  /* 0x000000ffff077224 */ /* 0x000fe400078e0a06 */
[----:B------:R-:W-:Y:S02]  /*0300*/  IMAD.MOV.U32 R0, RZ, RZ, R9 ;  /* 0x000000ffff007224 */ /* 0x000fe400078e0009 */
[C---:B------:R-:W-:Y:S02]  /*0310*/  IMAD R8, R3.reuse, R7, R8 ;  /* 0x0000000703087224 */ /* 0x040fe400078e0208 */
[----:B------:R-:W-:Y:S01]  /*0320*/  @!P2 IMAD.MOV R0, RZ, RZ, -R0 ;  /* 0x000000ffff00a224 */ /* 0x000fe200078e0a00 */
[----:B------:R-:W-:Y:S01]  /*0330*/  @!P1 LOP3.LUT R0, RZ, R4, RZ, 0x33, !PT ;  /* 0x00000004ff009212 */ /* 0x000fe200078e33ff */
[----:B---3--:R-:W-:Y:S01]  /*0340*/  IMAD R7, R10, UR7, R13 ;  /* 0x000000070a077c24 */ /* 0x008fe2000f8e020d */
[----:B------:R-:W-:Y:S01]  /*0350*/  ISETP.GT.U32.AND P1, PT, R3, R8, PT ;  /* 0x000000080300720c */ /* 0x000fe20003f24070 */
[----:B------:R-:W-:-:S02]  /*0360*/  UIMAD UR7, UR7, UR8, URZ ;  /* 0x00000008070772a4 */ /* 0x000fc4000f8e02ff */
[----:B------:R-:W-:-:S05]  /*0370*/  IMAD R23, R7, R0, RZ ;  /* 0x0000000007177224 */ /* 0x000fca00078e02ff */
[----:B------:R-:W-:-:S05]  /*0380*/  ISETP.GE.AND P0, PT, R23, R5, PT ;  /* 0x000000051700720c */ /* 0x000fca0003f06270 */
[----:B------:R-:W-:-:S08]  /*0390*/  @!P1 IMAD.IADD R8, R8, 0x1, -R3 ;  /* 0x0000000108089824 */ /* 0x000fd000078e0a03 */
[----:B------:R-:W-:Y:S05]  /*03a0*/  @P0 EXIT ;  /* 0x000000000000094d */ /* 0x000fea0003800000 */
[----:B------:R-:W-:Y:S01]  /*03b0*/  ISETP.GE.U32.AND P0, PT, R8, R3, PT ;  /* 0x000000030800720c */ /* 0x000fe20003f06070 */
[----:B------:R-:W0:Y:S01]  /*03c0*/  S2R R4, SR_TID.X ;  /* 0x0000000000047919 */ /* 0x000e220000002100 */
[----:B------:R-:W-:Y:S01]  /*03d0*/  LOP3.LUT R3, R15, R2, RZ, 0x3c, !PT ;  /* 0x000000020f037212 */ /* 0x000fe200078e3cff */
[----:B------:R-:W-:Y:S01]  /*03e0*/  @!P1 VIADD R6, R6, 0x1 ;  /* 0x0000000106069836 */ /* 0x000fe20000000000 */
[----:B------:R-:W-:Y:S01]  /*03f0*/  ISETP.NE.AND P1, PT, R2, RZ, PT ;  /* 0x000000ff0200720c */ /* 0x000fe20003f25270 */
[----:B------:R-:W1:Y:S01]  /*0400*/  LDCU.64 UR8, c[0x0][0x358] ;  /* 0x00006b00ff0877ac */ /* 0x000e620008000a00 */
[----:B------:R-:W-:Y:S01]  /*0410*/  ISETP.GE.AND P2, PT, R3, RZ, PT ;  /* 0x000000ff0300720c */ /* 0x000fe20003f46270 */
[----:B------:R-:W2:Y:S06]  /*0420*/  LDCU UR10, c[0x0][0x390] ;  /* 0x00007200ff0a77ac */ /* 0x000eac0008000800 */
[----:B------:R-:W-:Y:S01]  /*0430*/  @P0 VIADD R6, R6, 0x1 ;  /* 0x0000000106060836 */ /* 0x000fe20000000000 */
[----:B------:R-:W3:Y:S03]  /*0440*/  LDCU UR5, c[0x0][0x398] ;  /* 0x00007300ff0577ac */ /* 0x000ee60008000800 */
[----:B------:R-:W-:-:S05]  /*0450*/  IMAD.MOV.U32 R3, RZ, RZ, R6 ;  /* 0x000000ffff037224 */ /* 0x000fca00078e0006 */
[----:B------:R-:W-:Y:S02]  /*0460*/  @!P2 IADD3 R3, PT, PT, -R3, RZ, RZ ;  /* 0x000000ff0303a210 */ /* 0x000fe40007ffe1ff */
[----:B------:R-:W-:-:S04]  /*0470*/  @!P1 LOP3.LUT R3, RZ, R2, RZ, 0x33, !PT ;  /* 0x00000002ff039212 */ /* 0x000fc800078e33ff */
[----:B------:R-:W-:Y:S01]  /*0480*/  ISETP.GT.AND P0, PT, R3, RZ, PT ;  /* 0x000000ff0300720c */ /* 0x000fe20003f04270 */
[----:B0-----:R-:W-:-:S04]  /*0490*/  VIADD R2, R4, UR4 ;  /* 0x0000000404027c36 */ /* 0x001fc80008000000 */
[----:B------:R-:W-:-:S08]  /*04a0*/  IMAD R2, R3, R2, RZ ;  /* 0x0000000203027224 */ /* 0x000fd000078e02ff */
[----:B-123--:R-:W-:Y:S05]  /*04b0*/  @P0 BRA `(.L_x_0) ;  /* 0x0000000400140947 */ /* 0x00efea0003800000 */
.L_x_4:
[----:B------:R-:W0:Y:S01]  /*04c0*/  LDCU UR4, c[0x0][0x390] ;  /* 0x00007200ff0477ac */ /* 0x000e220008000800 */
[----:B------:R-:W-:Y:S01]  /*04d0*/  BSSY.RECONVERGENT B0, `(.L_x_1) ;  /* 0x000003e000007945 */ /* 0x000fe20003800200 */
[----:B0-----:R-:W-:-:S13]  /*04e0*/  ISETP.GE.AND P0, PT, R2, UR4, PT ;  /* 0x0000000402007c0c */ /* 0x001fda000bf06270 */
[----:B-1----:R-:W-:Y:S05]  /*04f0*/  @P0 BRA `(.L_x_2) ;  /* 0x0000000000ec0947 */ /* 0x002fea0003800000 */
[-C--:B------:R-:W-:Y:S02]  /*0500*/  IABS R11, R0.reuse ;  /* 0x00000000000b7213 */ /* 0x080fe40000000000 */
[-C--:B------:R-:W-:Y:S02]  /*0510*/  IABS R6, R3.reuse ;  /* 0x0000000300067213 */ /* 0x080fe40000000000 */
[----:B------:R-:W0:Y:S01]  /*0520*/  I2F.RP R7, R11 ;  /* 0x0000000b00077306 */ /* 0x000e220000209400 */
[----:B------:R-:W-:Y:S02]  /*0530*/  IABS R12, R0 ;  /* 0x00000000000c7213 */ /* 0x000fe40000000000 */
[----:B------:R-:W-:Y:S02]  /*0540*/  ISETP.NE.AND P3, PT, R3, RZ, PT ;  /* 0x000000ff0300720c */ /* 0x000fe40003f65270 */
[----:B------:R-:W-:-:S03]  /*0550*/  LOP3.LUT R13, RZ, R3, RZ, 0x33, !PT ;  /* 0x00000003ff0d7212 */ /* 0x000fc600078e33ff */
[----:B------:R-:W1:Y:S08]  /*0560*/  I2F.RP R10, R6 ;  /* 0x00000006000a7306 */ /* 0x000e700000209400 */
[----:B0-----:R-:W0:Y:S08]  /*0570*/  MUFU.RCP R7, R7 ;  /* 0x0000000700077308 */ /* 0x001e300000001000 */
[----:B-1----:R-:W-:Y:S01]  /*0580*/  MUFU.RCP R10, R10 ;  /* 0x0000000a000a7308 */ /* 0x002fe20000001000 */
[----:B0-----:R-:W-:-:S07]  /*0590*/  VIADD R4, R7, 0xffffffe ;  /* 0x0ffffffe07047836 */ /* 0x001fce0000000000 */
[----:B------:R0:W1:Y:S02]  /*05a0*/  F2I.FTZ.U32.TRUNC.NTZ R5, R4 ;  /* 0x0000000400057305 */ /* 0x000064000021f000 */
[----:B0-----:R-:W-:Y:S02]  /*05b0*/  IMAD.MOV.U32 R4, RZ, RZ, RZ ;  /* 0x000000ffff047224 */ /* 0x001fe400078e00ff */
[----:B-1----:R-:W-:-:S04]  /*05c0*/  IMAD.MOV R8, RZ, RZ, -R5 ;  /* 0x000000ffff087224 */ /* 0x002fc800078e0a05 */
[----:B------:R-:W-:Y:S01]  /*05d0*/  IMAD R9, R8, R11, RZ ;  /* 0x0000000b08097224 */ /* 0x000fe200078e02ff */
[----:B------:R-:W-:-:S03]  /*05e0*/  IABS R8, R23 ;  /* 0x0000001700087213 */ /* 0x000fc60000000000 */
[----:B------:R-:W-:-:S04]  /*05f0*/  IMAD.HI.U32 R5, R5, R9, R4 ;  /* 0x0000000905057227 */ /* 0x000fc800078e0004 */
[----:B------:R-:W-:Y:S02]  /*0600*/  IMAD.MOV.U32 R4, RZ, RZ, R8 ;  /* 0x000000ffff047224 */ /* 0x000fe400078e0008 */
[----:B------:R-:W-:Y:S02]  /*0610*/  IMAD.MOV R8, RZ, RZ, -R12 ;  /* 0x000000ffff087224 */ /* 0x000fe400078e0a0c */
[----:B------:R-:W-:-:S04]  /*0620*/  IMAD.HI.U32 R7, R5, R4, RZ ;  /* 0x0000000405077227 */ /* 0x000fc800078e00ff */
[----:B------:R-:W-:Y:S02]  /*0630*/  IMAD R4, R7, R8, R4 ;  /* 0x0000000807047224 */ /* 0x000fe400078e0204 */
[----:B------:R-:W-:Y:S02]  /*0640*/  VIADD R8, R10, 0xffffffe ;  /* 0x0ffffffe0a087836 */ /* 0x000fe40000000000 */
[----:B------:R-:W-:Y:S01]  /*0650*/  IMAD.MOV.U32 R10, RZ, RZ, R2 ;  /* 0x000000ffff0a7224 */ /* 0x000fe200078e0002 */
[----:B------:R-:W-:Y:S01]  /*0660*/  ISETP.GT.U32.AND P1, PT, R11, R4, PT ;  /* 0x000000040b00720c */ /* 0x000fe20003f24070 */
[----:B------:R0:W1:Y:S02]  /*0670*/  F2I.FTZ.U32.TRUNC.NTZ R9, R8 ;  /* 0x0000000800097305 */ /* 0x000064000021f000 */
[----:B0-----:R-:W-:-:S10]  /*0680*/  IMAD.MOV.U32 R8, RZ, RZ, RZ ;  /* 0x000000ffff087224 */ /* 0x001fd400078e00ff */
[----:B------:R-:W-:Y:S02]  /*0690*/  @!P1 IMAD.IADD R4, R4, 0x1, -R11 ;  /* 0x0000000104049824 */ /* 0x000fe400078e0a0b */
[----:B------:R-:W-:Y:S01]  /*06a0*/  @!P1 VIADD R7, R7, 0x1 ;  /* 0x0000000107079836 */ /* 0x000fe20000000000 */
[----:B------:R-:W-:Y:S02]  /*06b0*/  ISETP.NE.AND P1, PT, R0, RZ, PT ;  /* 0x000000ff0000720c */ /* 0x000fe40003f25270 */
[----:B------:R-:W-:Y:S01]  /*06c0*/  ISETP.GE.U32.AND P0, PT, R4, R11, PT ;  /* 0x0000000b0400720c */ /* 0x000fe20003f06070 */
[----:B-1----:R-:W-:Y:S01]  /*06d0*/  IMAD.MOV R11, RZ, RZ, -R9 ;  /* 0x000000ffff0b7224 */ /* 0x002fe200078e0a09 */
[----:B------:R-:W-:-:S03]  /*06e0*/  LOP3.LUT R4, R23, R0, RZ, 0x3c, !PT ;  /* 0x0000000017047212 */ /* 0x000fc600078e3cff */
[----:B------:R-:W-:Y:S01]  /*06f0*/  IMAD R11, R11, R6, RZ ;  /* 0x000000060b0b7224 */ /* 0x000fe200078e02ff */
[----:B------:R-:W-:Y:S02]  /*0700*/  ISETP.GE.AND P2, PT, R4, RZ, PT ;  /* 0x000000ff0400720c */ /* 0x000fe40003f46270 */
[----:B------:R-:W0:Y:S01]  /*0710*/  LDC.64 R4, c[0x0][0x388] ;  /* 0x0000e200ff047b82 */ /* 0x000e220000000a00 */
[----:B------:R-:W-:-:S04]  /*0720*/  IMAD.HI.U32 R12, R9, R11, R8 ;  /* 0x0000000b090c7227 */ /* 0x000fc800078e0008 */
[----:B------:R-:W-:-:S06]  /*0730*/  @P0 VIADD R7, R7, 0x1 ;  /* 0x0000000107070836 */ /* 0x000fcc0000000000 */
[----:B------:R-:W-:Y:S01]  /*0740*/  @!P2 IMAD.MOV R7, RZ, RZ, -R7 ;  /* 0x000000ffff07a224 */ /* 0x000fe200078e0a07 */
[----:B------:R-:W-:-:S07]  /*0750*/  @!P1 LOP3.LUT R7, RZ, R0, RZ, 0x33, !PT ;  /* 0x00000000ff079212 */ /* 0x000fce00078e33ff */
.L_x_3:
[-C--:B-1----:R-:W-:Y:S02]  /*0760*/  IABS R8, R3.reuse ;  /* 0x0000000300087213 */ /* 0x082fe40000000000 */
[----:B------:R-:W-:Y:S02]  /*0770*/  IABS R9, R10 ;  /* 0x0000000a00097213 */ /* 0x000fe40000000000 */
[----:B------:R-:W-:Y:S01]  /*0780*/  IABS R14, R3 ;  /* 0x00000003000e7213 */ /* 0x000fe20000000000 */
[----:B------:R-:W-:Y:S02]  /*0790*/  IMAD.MOV R11, RZ, RZ, -R8 ;  /* 0x000000ffff0b7224 */ /* 0x000fe400078e0a08 */
[----:B------:R-:W-:-:S04]  /*07a0*/  IMAD.HI.U32 R8, R12, R9, RZ ;  /* 0x000000090c087227 */ /* 0x000fc800078e00ff */
[----:B------:R-:W-:-:S05]  /*07b0*/  IMAD R9, R8, R11, R9 ;  /* 0x0000000b08097224 */ /* 0x000fca00078e0209 */
[----:B------:R-:W-:-:S13]  /*07c0*/  ISETP.GT.U32.AND P1, PT, R6, R9, PT ;  /* 0x000000090600720c */ /* 0x000fda0003f24070 */
[----:B------:R-:W-:Y:S01]  /*07d0*/  @!P1 IADD3 R9, PT, PT, R9, -R14, RZ ;  /* 0x8000000e09099210 */ /* 0x000fe20007ffe0ff */
[----:B------:R-:W-:-:S03]  /*07e0*/  @!P1 VIADD R8, R8, 0x1 ;  /* 0x0000000108089836 */ /* 0x000fc60000000000 */
[----:B------:R-:W-:Y:S02]  /*07f0*/  ISETP.GE.U32.AND P0, PT, R9, R6, PT ;  /* 0x000000060900720c */ /* 0x000fe40003f06070 */
[C---:B------:R-:W-:Y:S01]  /*0800*/  LOP3.LUT R9, R10.reuse, R3, RZ, 0x3c, !PT ;  /* 0x000000030a097212 */ /* 0x040fe200078e3cff */
[----:B------:R-:W-:-:S03]  /*0810*/  VIADD R10, R10, UR6 ;  /* 0x000000060a0a7c36 */ /* 0x000fc60008000000 */
[----:B------:R-:W-:-:S07]  /*0820*/  ISETP.GE.AND P2, PT, R9, RZ, PT ;  /* 0x000000ff0900720c */ /* 0x000fce0003f46270 */
[----:B------:R-:W-:Y:S01]  /*0830*/  @P0 VIADD R8, R8, 0x1 ;  /* 0x0000000108080836 */ /* 0x000fe20000000000 */
[----:B------:R-:W-:-:S05]  /*0840*/  ISETP.GE.AND P0, PT, R10, UR10, PT ;  /* 0x0000000a0a007c0c */ /* 0x000fca000bf06270 */
[----:B------:R-:W-:-:S05]  /*0850*/  @!P2 IMAD.MOV R8, RZ, RZ, -R8 ;  /* 0x000000ffff08a224 */ /* 0x000fca00078e0a08 */
[----:B------:R-:W-:-:S05]  /*0860*/  SEL R8, R13, R8, !P3 ;  /* 0x000000080d087207 */ /* 0x000fca0005800000 */
[----:B------:R-:W-:-:S04]  /*0870*/  IMAD R9, R7, UR5, R8 ;  /* 0x0000000507097c24 */ /* 0x000fc8000f8e0208 */
[----:B0-----:R-:W-:-:S05]  /*0880*/  IMAD.WIDE R8, R9, 0x4, R4 ;  /* 0x0000000409087825 */ /* 0x001fca00078e0204 */
[----:B------:R1:W-:Y:S01]  /*0890*/  STG.E desc[UR8][R8.64], RZ ;  /* 0x000000ff08007986 */ /* 0x0003e2000c101908 */
[----:B------:R-:W-:Y:S05]  /*08a0*/  @!P0 BRA `(.L_x_3) ;  /* 0xfffffffc00ac8947 */ /* 0x000fea000383ffff */
.L_x_2:
[----:B------:R-:W-:Y:S05]  /*08b0*/  BSYNC.RECONVERGENT B0 ;  /* 0x0000000000007941 */ /* 0x000fea0003800200 */
.L_x_1:
[----:B------:R-:W0:Y:S01]  /*08c0*/  LDCU UR4, c[0x0][0x394] ;  /* 0x00007280ff0477ac */ /* 0x000e220008000800 */
[----:B------:R-:W-:-:S05]  /*08d0*/  VIADD R23, R23, UR7 ;  /* 0x0000000717177c36 */ /* 0x000fca0008000000 */
[----:B0-----:R-:W-:-:S13]  /*08e0*/  ISETP.GE.AND P0, PT, R23, UR4, PT ;  /* 0x0000000417007c0c */ /* 0x001fda000bf06270 */
[----:B------:R-:W-:Y:S05]  /*08f0*/  @!P0 BRA `(.L_x_4) ;  /* 0xfffffff800f08947 */ /* 0x000fea000383ffff */
[----:B------:R-:W-:Y:S05]  /*0900*/  EXIT ;  /* 0x000000000000794d */ /* 0x000fea0003800000 */
.L_x_0:
[----:B------:R-:W-:Y:S01]  /*0910*/  ISETP.GT.AND P0, PT, R0, RZ, PT ;  /* 0x000000ff0000720c */ /* 0x000fe20003f04270 */
[----:B------:R-:W0:Y:S01]  /*0920*/  LDCU UR10, c[0x0][0x390] ;  /* 0x00007200ff0a77ac */ /* 0x000e220008000800 */
[----:B------:R-:W1:Y:S11]  /*0930*/  LDCU UR5, c[0x0][0x398] ;  /* 0x00007300ff0577ac */ /* 0x000e760008000800 */
[----:B------:R-:W-:Y:S05]  /*0940*/  @P0 BRA `(.L_x_5) ;  /* 0x0000000400140947 */ /* 0x000fea0003800000 */
.L_x_9:
[----:B------:R-:W2:Y:S01]  /*0950*/  LDCU UR4, c[0x0][0x390] ;  /* 0x00007200ff0477ac */ /* 0x000ea20008000800 */
[----:B------:R-:W-:Y:S01]  /*0960*/  BSSY.RECONVERGENT B0, `(.L_x_6) ;  /* 0x000003e000007945 */ /* 0x000fe20003800200 */
[----:B--2---:R-:W-:-:S13]  /*0970*/  ISETP.GE.AND P0, PT, R2, UR4, PT ;  /* 0x0000000402007c0c */ /* 0x004fda000bf06270 */
[----:B---3--:R-:W-:Y:S05]  /*0980*/  @P0 BRA `(.L_x_7) ;  /* 0x0000000000ec0947 */ /* 0x008fea0003800000 */
[-C--:B------:R-:W-:Y:S02]  /*0990*/  IABS R11, R0.reuse ;  /* 0x00000000000b7213 */ /* 0x080fe40000000000 */
[----:B------:R-:W-:Y:S02]  /*09a0*/  IABS R6, R3 ;  /* 0x0000000300067213 */ /* 0x000fe40000000000 */
[----:B------:R-:W2:Y:S01]  /*09b0*/  I2F.RP R7, R11 ;  /* 0x0000000b00077306 */ /* 0x000ea20000209400 */
[----:B------:R-:W-:Y:S02]  /*09c0*/  IABS R12, R0 ;  /* 0x00000000000c7213 */ /* 0x000fe40000000000 */
[----:B------:R-:W-:-:S05]  /*09d0*/  ISETP.NE.AND P3, PT, R3, RZ, PT ;  /* 0x000000ff0300720c */ /* 0x000fca0003f65270 */
[----:B------:R-:W3:Y:S08]  /*09e0*/  I2F.RP R10, R6 ;  /* 0x00000006000a7306 */ /* 0x000ef00000209400 */
[----:B--2---:R-:W2:Y:S08]  /*09f0*/  MUFU.RCP R7, R7 ;  /* 0x0000000700077308 */ /* 0x004eb00000001000 */
[----:B---3--:R-:W-:Y:S01]  /*0a00*/  MUFU.RCP R10, R10 ;  /* 0x0000000a000a7308 */ /* 0x008fe20000001000 */
[----:B--2---:R-:W-:-:S07]  /*0a10*/  VIADD R4, R7, 0xffffffe ;  /* 0x0ffffffe07047836 */ /* 0x004fce0000000000 */
[----:B------:R2:W3:Y:S02]  /*0a20*/  F2I.FTZ.U32.TRUNC.NTZ R5, R4 ;  /* 0x0000000400057305 */ /* 0x0004e4000021f000 */
[----:B--2---:R-:W-:Y:S02]  /*0a30*/  IMAD.MOV.U32 R4, RZ, RZ, RZ ;  /* 0x000000ffff047224 */ /* 0x004fe400078e00ff */
[----:B---3--:R-:W-:-:S04]  /*0a40*/  IMAD.MOV R8, RZ, RZ, -R5 ;  /* 0x000000ffff087224 */ /* 0x008fc800078e0a05 */
        /* <DEDUP_REMOVED lines=10> */
[----:B------:R2:W3:Y:S02]  /*0af0*/  F2I.FTZ.U32.TRUNC.NTZ R9, R8 ;  /* 0x0000000800097305 */ /* 0x0004e4000021f000 */
[----:B--2---:R-:W-:-:S10]  /*0b00*/  HFMA2 R8, -RZ, RZ, 0, 0 ;  /* 0x00000000ff087431 */ /* 0x004fd400000001ff */
[----:B------:R-:W-:Y:S02]  /*0b10*/  @!P1 IMAD.IADD R4, R4, 0x1, -R11 ;  /* 0x0000000104049824 */ /* 0x000fe400078e0a0b */
[----:B------:R-:W-:Y:S01]  /*0b20*/  @!P1 VIADD R7, R7, 0x1 ;  /* 0x0000000107079836 */ /* 0x000fe20000000000 */
[----:B------:R-:W-:Y:S02]  /*0b30*/  ISETP.NE.AND P1, PT, R0, RZ, PT ;  /* 0x000000ff0000720c */ /* 0x000fe40003f25270 */
[----:B------:R-:W-:Y:S01]  /*0b40*/  ISETP.GE.U32.AND P0, PT, R4, R11, PT ;  /* 0x0000000b0400720c */ /* 0x000fe20003f06070 */
[----:B---3--:R-:W-:Y:S01]  /*0b50*/  IMAD.MOV R11, RZ, RZ, -R9 ;  /* 0x000000ffff0b7224 */ /* 0x008fe200078e0a09 */
[----:B------:R-:W-:-:S03]  /*0b60*/  LOP3.LUT R4, R23, R0, RZ, 0x3c, !PT ;  /* 0x0000000017047212 */ /* 0x000fc600078e3cff */
[----:B------:R-:W-:Y:S01]  /*0b70*/  IMAD R11, R11, R6, RZ ;  /* 0x000000060b0b7224 */ /* 0x000fe200078e02ff */
[----:B------:R-:W-:Y:S02]  /*0b80*/  ISETP.GE.AND P2, PT, R4, RZ, PT ;  /* 0x000000ff0400720c */ /* 0x000fe40003f46270 */
[----:B------:R-:W2:Y:S01]  /*0b90*/  LDC.64 R4, c[0x0][0x388] ;  /* 0x0000e200ff047b82 */ /* 0x000ea20000000a00 */
[----:B------:R-:W-:Y:S01]  /*0ba0*/  IMAD.HI.U32 R12, R9, R11, R8 ;  /* 0x0000000b090c7227 */ /* 0x000fe200078e0008 */
[----:B------:R-:W-:-:S03]  /*0bb0*/  LOP3.LUT R11, RZ, R3, RZ, 0x33, !PT ;  /* 0x00000003ff0b7212 */ /* 0x000fc600078e33ff */
[----:B------:R-:W-:-:S06]  /*0bc0*/  @P0 VIADD R7, R7, 0x1 ;  /* 0x0000000107070836 */ /* 0x000fcc0000000000 */
[----:B------:R-:W-:Y:S01]  /*0bd0*/  @!P2 IMAD.MOV R7, RZ, RZ, -R7 ;  /* 0x000000ffff07a224 */ /* 0x000fe200078e0a07 */
[----:B------:R-:W-:-:S07]  /*0be0*/  @!P1 LOP3.LUT R7, RZ, R0, RZ, 0x33, !PT ;  /* 0x00000000ff079212 */ /* 0x000fce00078e33ff */
.L_x_8:
[-C--:B---3--:R-:W-:Y:S02]  /*0bf0*/  IABS R8, R3.reuse ;  /* 0x0000000300087213 */ /* 0x088fe40000000000 */
[----:B------:R-:W-:Y:S02]  /*0c00*/  IABS R9, R10 ;  /* 0x0000000a00097213 */ /* 0x000fe40000000000 */
[----:B------:R-:W-:Y:S01]  /*0c10*/  IABS R14, R3 ;  /* 0x00000003000e7213 */ /* 0x000fe20000000000 */
[----:B------:R-:W-:Y:S02]  /*0c20*/  IMAD.MOV R13, RZ, RZ, -R8 ;  /* 0x000000ffff0d7224 */ /* 0x000fe400078e0a08 */
[----:B------:R-:W-:-:S04]  /*0c30*/  IMAD.HI.U32 R8, R12, R9, RZ ;  /* 0x000000090c087227 */ /* 0x000fc800078e00ff */
[----:B------:R-:W-:-:S05]  /*0c40*/  IMAD R9, R8, R13, R9 ;  /* 0x0000000d08097224 */ /* 0x000fca00078e0209 */
[----:B------:R-:W-:-:S13]  /*0c50*/  ISETP.GT.U32.AND P1, PT, R6, R9, PT ;  /* 0x000000090600720c */ /* 0x000fda0003f24070 */
[----:B------:R-:W-:Y:S02]  /*0c60*/  @!P1 IMAD.IADD R9, R9, 0x1, -R14 ;  /* 0x0000000109099824 */ /* 0x000fe400078e0a0e */
[----:B------:R-:W-:-:S03]  /*0c70*/  @!P1 VIADD R8, R8, 0x1 ;  /* 0x0000000108089836 */ /* 0x000fc60000000000 */
[----:B------:R-:W-:Y:S02]  /*0c80*/  ISETP.GE.U32.AND P0, PT, R9, R6, PT ;  /* 0x000000060900720c */ /* 0x000fe40003f06070 */
[C---:B------:R-:W-:Y:S01]  /*0c90*/  LOP3.LUT R9, R10.reuse, R3, RZ, 0x3c, !PT ;  /* 0x000000030a097212 */ /* 0x040fe200078e3cff */
[----:B------:R-:W-:-:S03]  /*0ca0*/  VIADD R10, R10, UR6 ;  /* 0x000000060a0a7c36 */ /* 0x000fc60008000000 */
[----:B------:R-:W-:-:S07]  /*0cb0*/  ISETP.GE.AND P2, PT, R9, RZ, PT ;  /* 0x000000ff0900720c */ /* 0x000fce0003f46270 */
[----:B------:R-:W-:Y:S01]  /*0cc0*/  @P0 VIADD R8, R8, 0x1 ;  /* 0x0000000108080836 */ /* 0x000fe20000000000 */
[----:B0-----:R-:W-:-:S05]  /*0cd0*/  ISETP.GE.AND P0, PT, R10, UR10, PT ;  /* 0x0000000a0a007c0c */ /* 0x001fca000bf06270 */
[----:B------:R-:W-:-:S05]  /*0ce0*/  @!P2 IMAD.MOV R8, RZ, RZ, -R8 ;  /* 0x000000ffff08a224 */ /* 0x000fca00078e0a08 */
[----:B------:R-:W-:-:S05]  /*0cf0*/  SEL R8, R11, R8, !P3 ;  /* 0x000000080b087207 */ /* 0x000fca0005800000 */
[----:B-1----:R-:W-:-:S04]  /*0d00*/  IMAD R9, R7, UR5, R8 ;  /* 0x0000000507097c24 */ /* 0x002fc8000f8e0208 */
[----:B--2---:R-:W-:-:S05]  /*0d10*/  IMAD.WIDE R8, R9, 0x4, R4 ;  /* 0x0000000409087825 */ /* 0x004fca00078e0204 */
[----:B------:R3:W-:Y:S01]  /*0d20*/  STG.E desc[UR8][R8.64], RZ ;  /* 0x000000ff08007986 */ /* 0x0007e2000c101908 */
[----:B------:R-:W-:Y:S05]  /*0d30*/  @!P0 BRA `(.L_x_8) ;  /* 0xfffffffc00ac8947 */ /* 0x000fea000383ffff */
.L_x_7:
[----:B01----:R-:W-:Y:S05]  /*0d40*/  BSYNC.RECONVERGENT B0 ;  /* 0x0000000000007941 */ /* 0x003fea0003800200 */
.L_x_6:
[----:B------:R-:W0:Y:S01]  /*0d50*/  LDCU UR4, c[0x0][0x394] ;  /* 0x00007280ff0477ac */ /* 0x000e220008000800 */
[----:B------:R-:W-:-:S05]  /*0d60*/  VIADD R23, R23, UR7 ;  /* 0x0000000717177c36 */ /* 0x000fca0008000000 */
[----:B0-----:R-:W-:-:S13]  /*0d70*/  ISETP.GE.AND P0, PT, R23, UR4, PT ;  /* 0x0000000417007c0c */ /* 0x001fda000bf06270 */
[----:B------:R-:W-:Y:S05]  /*0d80*/  @!P0 BRA `(.L_x_9) ;  /* 0xfffffff800f08947 */ /* 0x000fea000383ffff */
[----:B------:R-:W-:Y:S05]  /*0d90*/  EXIT ;  /* 0x000000000000794d */ /* 0x000fea0003800000 */
.L_x_5:
[C---:B------:R-:W-:Y:S02]  /*0da0*/  LOP3.LUT R4, R0.reuse, 0x7ffffffc, RZ, 0xc0, !PT ;  /* 0x7ffffffc00047812 */ /* 0x040fe400078ec0ff */
[----:B------:R-:W-:-:S03]  /*0db0*/  LOP3.LUT R5, R0, 0x3, RZ, 0xc0, !PT ;  /* 0x0000000300057812 */ /* 0x000fc600078ec0ff */
[----:B------:R-:W-:-:S07]  /*0dc0*/  IMAD.MOV R6, RZ, RZ, -R4 ;  /* 0x000000ffff067224 */ /* 0x000fce00078e0a04 */
.L_x_18:
[----:B--2---:R-:W2:Y:S01]  /*0dd0*/  LDCU UR4, c[0x0][0x390] ;  /* 0x00007200ff0477ac */ /* 0x004ea20008000800 */
[----:B------:R-:W-:Y:S01]  /*0de0*/  BSSY.RECONVERGENT B0, `(.L_x_10) ;  /* 0x00000e2000007945 */ /* 0x000fe20003800200 */
[----:B--2---:R-:W-:-:S13]  /*0df0*/  ISETP.GE.AND P0, PT, R2, UR4, PT ;  /* 0x0000000402007c0c */ /* 0x004fda000bf06270 */
[----:B------:R-:W-:Y:S05]  /*0e00*/  @P0 BRA `(.L_x_11) ;  /* 0x0000000c007c0947 */ /* 0x000fea0003800000 */
[----:B------:R-:W-:-:S07]  /*0e10*/  IMAD.MOV.U32 R8, RZ, RZ, R2 ;  /* 0x000000ffff087224 */ /* 0x000fce00078e0002 */
.L_x_17:
[----:B------:R-:W-:Y:S01]  /*0e20*/  IMAD.MOV.U32 R7, RZ, RZ, RZ ;  /* 0x000000ffff077224 */ /* 0x000fe200078e00ff */
[----:B------:R-:W-:Y:S01]  /*0e30*/  CS2R R20, SRZ ;  /* 0x0000000000147805 */ /* 0x000fe2000001ff00 */
[----:B------:R-:W-:Y:S02]  /*0e40*/  IMAD.MOV.U32 R22, RZ, RZ, RZ ;  /* 0x000000ffff167224 */ /* 0x000fe400078e00ff */
[----:B--2---:R-:W-:-:S07]  /*0e50*/  IMAD.MOV.U32 R9, RZ, RZ, RZ ;  /* 0x000000ffff097224 */ /* 0x004fce00078e00ff */
.L_x_16:
[----:B------:R-:W-:Y:S01]  /*0e60*/  ISETP.GE.U32.AND P0, PT, R0, 0x4, PT ;  /* 0x000000040000780c */ /* 0x000fe20003f06070 */
[C---:B------:R-:W-:Y:S01]  /*0e70*/  IMAD.IADD R10, R9.reuse, 0x1, R8 ;  /* 0x00000001090a7824 */ /* 0x040fe200078e0208 */
[----:B------:R-:W-:Y:S01]  /*0e80*/  IADD3 R9, PT, PT, R9, 0x1, RZ ;  /* 0x0000000109097810 */ /* 0x000fe20007ffe0ff */
[----:B------:R-:W-:-:S03]  /*0e90*/  IMAD.MOV.U32 R24, RZ, RZ, RZ ;  /* 0x000000ffff187224 */ /* 0x000fc600078e00ff */
[----:B------:R-:W-:Y:S02]  /*0ea0*/  ISETP.NE.AND P2, PT, R9, R3, PT ;  /* 0x000000030900720c */ /* 0x000fe40003f45270 */
[----:B------:R-:W-:-:S05]  /*0eb0*/  I2FP.F32.S32 R10, R10 ;  /* 0x0000000a000a7245 */ /* 0x000fca0000201400 */
[----:B------:R-:W-:Y:S06]  /*0ec0*/  @!P0 BRA `(.L_x_12) ;  /* 0x0000000000c08947 */ /* 0x000fec0003800000 */
[----:B------:R-:W-:Y:S02]  /*0ed0*/  VIADD R25, R23, 0x3 ;  /* 0x0000000317197836 */ /* 0x000fe40000000000 */
[----:B------:R-:W-:-:S07]  /*0ee0*/  IMAD.MOV.U32 R24, RZ, RZ, R6 ;  /* 0x000000ffff187224 */ /* 0x000fce00078e0006 */
.L_x_13:
[----:B------:R-:W2:Y:S01]  /*0ef0*/  LDCU UR4, c[0x0][0x380] ;  /* 0x00007000ff0477ac */ /* 0x000ea20008000800 */
[C---:B------:R-:W-:Y:S02]  /*0f00*/  VIADD R13, R25.reuse, 0xfffffffe ;  /* 0xfffffffe190d7836 */ /* 0x040fe40000000000 */
[----:B------:R-:W-:Y:S01]  /*0f10*/  VIADD R11, R25, 0xfffffffd ;  /* 0xfffffffd190b7836 */ /* 0x000fe20000000000 */
[----:B-1----:R-:W-:Y:S01]  /*0f20*/  UMOV UR5, URZ ;  /* 0x000000ff00057c82 */ /* 0x002fe20008000000 */
[----:B------:R-:W-:Y:S01]  /*0f30*/  IMAD.MOV.U32 R12, RZ, RZ, R10 ;  /* 0x000000ffff0c7224 */ /* 0x000fe200078e000a */
[----:B------:R-:W-:Y:S01]  /*0f40*/  I2FP.F32.U32 R13, R13 ;  /* 0x0000000d000d7245 */ /* 0x000fe20000201000 */
[----:B------:R-:W-:Y:S01]  /*0f50*/  IMAD.MOV.U32 R26, RZ, RZ, -0x3e000000 ;  /* 0xc2000000ff1a7424 */ /* 0x000fe200078e00ff */
[----:B------:R-:W-:-:S04]  /*0f60*/  I2FP.F32.U32 R11, R11 ;  /* 0x0000000b000b7245 */ /* 0x000fc80000201000 */
[----:B--2---:R-:W5:Y:S01]  /*0f70*/  TEX.LL R12, R16, R12, R26, UR4, 2D ;  /* 0x28ff041a0c107f60 */ /* 0x004f6200089e0f0c */
[----:B------:R1:W5:Y:S02]  /*0f80*/  TEX.LL R14, R18, R10, R26, UR4, 2D ;  /* 0x28ff041a0a127f60 */ /* 0x00036400089e0f0e */
[----:B-1----:R-:W-:Y:S02]  /*0f90*/  I2FP.F32.U32 R11, R25 ;  /* 0x00000019000b7245 */ /* 0x002fe40000201000 */
[----:B-----5:R-:W-:Y:S02]  /*0fa0*/  LOP3.LUT R16, R16, 0xff, RZ, 0xc0, !PT ;  /* 0x000000ff10107812 */ /* 0x020fe400078ec0ff */
[----:B------:R-:W-:Y:S01]  /*0fb0*/  LOP3.LUT R27, R18, 0xff, RZ, 0xc0, !PT ;  /* 0x000000ff121b7812 */ /* 0x000fe200078ec0ff */
[----:B------:R-:W-:Y:S01]  /*0fc0*/  VIADD R18, R25, 0xffffffff ;  /* 0xffffffff19127836 */ /* 0x000fe20000000000 */
[----:B------:R-:W-:Y:S02]  /*0fd0*/  LOP3.LUT R28, R19, 0xff, RZ, 0xc0, !PT ;  /* 0x000000ff131c7812 */ /* 0x000fe400078ec0ff */
[----:B------:R-:W-:-:S02]  /*0fe0*/  LOP3.LUT R17, R17, 0xff, RZ, 0xc0, !PT ;  /* 0x000000ff11117812 */ /* 0x000fc400078ec0ff */
[----:B------:R-:W-:Y:S01]  /*0ff0*/  IADD3 R27, PT, PT, R16, R27, R20 ;  /* 0x0000001b101b7210 */ /* 0x000fe20007ffe014 */
[----:B------:R-:W-:Y:S01]  /*1000*/  IMAD.MOV.U32 R16, RZ, RZ, R10 ;  /* 0x000000ffff107224 */ /* 0x000fe200078e000a */
[----:B------:R-:W-:Y:S02]  /*1010*/  LOP3.LUT R19, R14, 0xff, RZ, 0xc0, !PT ;  /* 0x000000ff0e137812 */ /* 0x000fe400078ec0ff */
[----:B------:R-:W-:Y:S02]  /*1020*/  IADD3 R28, PT, PT, R17, R28, R21 ;  /* 0x0000001c111c7210 */ /* 0x000fe40007ffe015 */
[----:B------:R-:W-:Y:S02]  /*1030*/  LOP3.LUT R14, R12, 0xff, RZ, 0xc0, !PT ;  /* 0x000000ff0c0e7812 */ /* 0x000fe400078ec0ff */
[----:B------:R-:W-:Y:S02]  /*1040*/  I2FP.F32.U32 R17, R18 ;  /* 0x0000001200117245 */ /* 0x000fe40000201000 */
[----:B------:R-:W-:-:S02]  /*1050*/  IADD3 R22, PT, PT, R14, R19, R22 ;  /* 0x000000130e167210 */ /* 0x000fc40007ffe016 */
[----:B------:R-:W-:Y:S02]  /*1060*/  LOP3.LUT R12, R15, 0xff, RZ, 0xc0, !PT ;  /* 0x000000ff0f0c7812 */ /* 0x000fe400078ec0ff */
[----:B------:R-:W5:Y:S01]  /*1070*/  TEX.LL R16, R14, R16, R26, UR4, 2D ;  /* 0x28ff041a100e7f60 */ /* 0x000f6200089e0f10 */
[----:B------:R-:W5:Y:S01]  /*1080*/  TEX.LL R20, R18, R10, R26, UR4, 2D ;  /* 0x28ff041a0a127f60 */ /* 0x000f6200089e0f14 */
[----:B------:R-:W-:Y:S01]  /*1090*/  VIADD R24, R24, 0x4 ;  /* 0x0000000418187836 */ /* 0x000fe20000000000 */
[----:B------:R-:W-:Y:S01]  /*10a0*/  LOP3.LUT R13, R13, 0xff, RZ, 0xc0, !PT ;  /* 0x000000ff0d0d7812 */ /* 0x000fe200078ec0ff */
[----:B------:R-:W-:-:S03]  /*10b0*/  VIADD R25, R25, 0x4 ;  /* 0x0000000419197836 */ /* 0x000fc60000000000 */
[----:B------:R-:W-:Y:S02]  /*10c0*/  ISETP.NE.AND P0, PT, R24, RZ, PT ;  /* 0x000000ff1800720c */ /* 0x000fe40003f05270 */
[----:B------:R-:W-:Y:S01]  /*10d0*/  IADD3 R7, PT, PT, R13, R12, R7 ;  /* 0x0000000c0d077210 */ /* 0x000fe20007ffe007 */
[----:B------:R-:W-:-:S04]  /*10e0*/  DEPBAR.LE SB5, 0x1 ;  /* 0x0000d0400000791a */ /* 0x000fc80000000000 */
[----:B------:R-:W-:Y:S02]  /*10f0*/  LOP3.LUT R13, R16, 0xff, RZ, 0xc0, !PT ;  /* 0x000000ff100d7812 */ /* 0x000fe400078ec0ff */
[----:B------:R-:W-:Y:S02]  /*1100*/  LOP3.LUT R14, R14, 0xff, RZ, 0xc0, !PT ;  /* 0x000000ff0e0e7812 */ /* 0x000fe400078ec0ff */
[----:B------:R-:W-:Y:S02]  /*1110*/  LOP3.LUT R15, R15, 0xff, RZ, 0xc0, !PT ;  /* 0x000000ff0f0f7812 */ /* 0x000fe400078ec0ff */
[----:B------:R-:W-:Y:S02]  /*1120*/  LOP3.LUT R12, R17, 0xff, RZ, 0xc0, !PT ;  /* 0x000000ff110c7812 */ /* 0x000fe400078ec0ff */
[----:B-----5:R-:W-:Y:S02]  /*1130*/  LOP3.LUT R18, R18, 0xff, RZ, 0xc0, !PT ;  /* 0x000000ff12127812 */ /* 0x020fe400078ec0ff */
[----:B------:R-:W-:-:S02]  /*1140*/  LOP3.LUT R19, R19, 0xff, RZ, 0xc0, !PT ;  /* 0x000000ff13137812 */ /* 0x000fc400078ec0ff */
[----:B------:R-:W-:Y:S02]  /*1150*/  LOP3.LUT R11, R20, 0xff, RZ, 0xc0, !PT ;  /* 0x000000ff140b7812 */ /* 0x000fe400078ec0ff */
[----:B------:R-:W-:Y:S02]  /*1160*/  LOP3.LUT R16, R21, 0xff, RZ, 0xc0, !PT ;  /* 0x000000ff15107812 */ /* 0x000fe400078ec0ff */
[----:B------:R-:W-:Y:S02]  /*1170*/  IADD3 R20, PT, PT, R18, R14, R27 ;  /* 0x0000000e12147210 */ /* 0x000fe40007ffe01b */
[----:B------:R-:W-:Y:S02]  /*1180*/  IADD3 R21, PT, PT, R19, R15, R28 ;  /* 0x0000000f13157210 */ /* 0x000fe40007ffe01c */
[----:B------:R-:W-:Y:S02]  /*1190*/  IADD3 R22, PT, PT, R11, R13, R22 ;  /* 0x0000000d0b167210 */ /* 0x000fe40007ffe016 */
[----:B------:R-:W-:Y:S01]  /*11a0*/  IADD3 R7, PT, PT, R16, R12, R7 ;  /* 0x0000000c10077210 */ /* 0x000fe20007ffe007 */
[----:B------:R-:W-:Y:S06]  /*11b0*/  @P0 BRA `(.L_x_13) ;  /* 0xfffffffc004c0947 */ /* 0x000fec000383ffff */
[----:B------:R-:W-:-:S07]  /*11c0*/  IMAD.MOV.U32 R24, RZ, RZ, R4 ;  /* 0x000000ffff187224 */ /* 0x000fce00078e0004 */
.L_x_12:
[----:B------:R-:W-:-:S13]  /*11d0*/  ISETP.NE.AND P0, PT, R5, RZ, PT ;  /* 0x000000ff0500720c */ /* 0x000fda0003f05270 */
[----:B------:R-:W-:Y:S05]  /*11e0*/  @!P0 BRA `(.L_x_14) ;  /* 0x0000000000a88947 */ /* 0x000fea0003800000 */
[----:B------:R-:W-:Y:S02]  /*11f0*/  ISETP.NE.AND P0, PT, R5, 0x1, PT ;  /* 0x000000010500780c */ /* 0x000fe40003f05270 */
[----:B------:R-:W-:-:S11]  /*1200*/  LOP3.LUT P1, RZ, R0, 0x1, RZ, 0xc0, !PT ;  /* 0x0000000100ff7812 */ /* 0x000fd6000782c0ff */
[----:B------:R-:W-:Y:S05]  /*1210*/  @!P0 BRA `(.L_x_15) ;  /* 0x0000000000608947 */ /* 0x000fea0003800000 */
[----:B------:R-:W2:Y:S01]  /*1220*/  LDCU UR4, c[0x0][0x380] ;  /* 0x00007000ff0477ac */ /* 0x000ea20008000800 */
[----:B------:R-:W-:Y:S02]  /*1230*/  IMAD.IADD R13, R24, 0x1, R23 ;  /* 0x00000001180d7824 */ /* 0x000fe400078e0217 */
[----:B------:R-:W-:Y:S01]  /*1240*/  IMAD.MOV.U32 R12, RZ, RZ, R10 ;  /* 0x000000ffff0c7224 */ /* 0x000fe200078e000a */
[----:B-1----:R-:W-:Y:S01]  /*1250*/  UMOV UR5, URZ ;  /* 0x000000ff00057c82 */ /* 0x002fe20008000000 */
[----:B------:R-:W-:Y:S01]  /*1260*/  IMAD.MOV.U32 R28, RZ, RZ, -0x3e000000 ;  /* 0xc2000000ff1c7424 */ /* 0x000fe200078e00ff */
[----:B------:R-:W-:Y:S02]  /*1270*/  IADD3 R11, PT, PT, R13, 0x1, RZ ;  /* 0x000000010d0b7810 */ /* 0x000fe40007ffe0ff */
[----:B------:R-:W-:Y:S02]  /*1280*/  I2FP.F32.U32 R13, R13 ;  /* 0x0000000d000d7245 */ /* 0x000fe40000201000 */
[----:B------:R-:W-:-:S04]  /*1290*/  I2FP.F32.U32 R11, R11 ;  /* 0x0000000b000b7245 */ /* 0x000fc80000201000 */
[----:B--2---:R-:W5:Y:S01]  /*12a0*/  TEX.LL R14, R12, R12, R28, UR4, 2D ;  /* 0x28ff041c0c0c7f60 */ /* 0x004f6200089e0f0e */
[----:B------:R-:W5:Y:S01]  /*12b0*/  TEX.LL R18, R16, R10, R28, UR4, 2D ;  /* 0x28ff041c0a107f60 */ /* 0x000f6200089e0f12 */
[----:B------:R-:W-:Y:S01]  /*12c0*/  VIADD R24, R24, 0x2 ;  /* 0x0000000218187836 */ /* 0x000fe20000000000 */
        /* <DEDUP_REMOVED lines=12> */
[----:B------:R-:W-:-:S07]  /*1390*/  IADD3 R7, PT, PT, R19, R14, R7 ;  /* 0x0000000e13077210 */ /* 0x000fce0007ffe007 */
.L_x_15:
[----:B------:R-:W-:Y:S05]  /*13a0*/  @!P1 BRA `(.L_x_14) ;  /* 0x0000000000389947 */ /* 0x000fea0003800000 */
[----:B------:R-:W2:Y:S01]  /*13b0*/  LDCU UR4, c[0x0][0x380] ;  /* 0x00007000ff0477ac */ /* 0x000ea20008000800 */
[----:B------:R-:W-:Y:S02]  /*13c0*/  IMAD.IADD R11, R24, 0x1, R23 ;  /* 0x00000001180b7824 */ /* 0x000fe400078e0217 */
[----:B------:R-:W-:Y:S01]  /*13d0*/  IMAD.MOV.U32 R13, RZ, RZ, -0x3e000000 ;  /* 0xc2000000ff0d7424 */ /* 0x000fe200078e00ff */
[----:B-1----:R-:W-:Y:S02]  /*13e0*/  UMOV UR5, URZ ;  /* 0x000000ff00057c82 */ /* 0x002fe40008000000 */
[----:B------:R-:W-:-:S06]  /*13f0*/  I2FP.F32.U32 R11, R11 ;  /* 0x0000000b000b7245 */ /* 0x000fcc0000201000 */
[----:B--2---:R-:W5:Y:S02]  /*1400*/  TEX.LL R12, R10, R10, R13, UR4, 2D ;  /* 0x28ff040d0a0a7f60 */ /* 0x004f6400089e0f0c */
[----:B-----5:R-:W-:Y:S02]  /*1410*/  LOP3.LUT R17, R12, 0xff, RZ, 0xc0, !PT ;  /* 0x000000ff0c117812 */ /* 0x020fe400078ec0ff */
[----:B------:R-:W-:Y:S02]  /*1420*/  LOP3.LUT R15, R10, 0xff, RZ, 0xc0, !PT ;  /* 0x000000ff0a0f7812 */ /* 0x000fe400078ec0ff */
[----:B------:R-:W-:Y:S01]  /*1430*/  LOP3.LUT R14, R11, 0xff, RZ, 0xc0, !PT ;  /* 0x000000ff0b0e7812 */ /* 0x000fe200078ec0ff */
[----:B------:R-:W-:Y:S01]  /*1440*/  IMAD.IADD R22, R22, 0x1, R17 ;  /* 0x0000000116167824 */ /* 0x000fe200078e0211 */
[----:B------:R-:W-:Y:S01]  /*1450*/  LOP3.LUT R12, R13, 0xff, RZ, 0xc0, !PT ;  /* 0x000000ff0d0c7812 */ /* 0x000fe200078ec0ff */
[----:B------:R-:W-:Y:S02]  /*1460*/  IMAD.IADD R20, R20, 0x1, R15 ;  /* 0x0000000114147824 */ /* 0x000fe400078e020f */
[----:B------:R-:W-:-:S02]  /*1470*/  IMAD.IADD R21, R21, 0x1, R14 ;  /* 0x0000000115157824 */ /* 0x000fc400078e020e */
[----:B------:R-:W-:-:S07]  /*1480*/  IMAD.IADD R7, R7, 0x1, R12 ;  /* 0x0000000107077824 */ /* 0x000fce00078e020c */
.L_x_14:
[----:B------:R-:W-:Y:S05]  /*1490*/  @P2 BRA `(.L_x_16) ;  /* 0xfffffff800702947 */ /* 0x000fea000383ffff */
[-C--:B------:R-:W-:Y:S01]  /*14a0*/  IABS R16, R3.reuse ;  /* 0x0000000300107213 */ /* 0x080fe20000000000 */
[----:B------:R-:W2:Y:S01]  /*14b0*/  I2F.U32.RP R14, R0 ;  /* 0x00000000000e7306 */ /* 0x000ea20000209000 */
[----:B------:R-:W-:Y:S01]  /*14c0*/  IMAD R9, R3, R0, RZ ;  /* 0x0000000003097224 */ /* 0x000fe200078e02ff */
[----:B------:R-:W-:Y:S01]  /*14d0*/  IABS R18, R8 ;  /* 0x0000000800127213 */ /* 0x000fe20000000000 */
[----:B------:R-:W3:Y:S01]  /*14e0*/  LDCU UR4, c[0x0][0x398] ;  /* 0x00007300ff0477ac */ /* 0x000ee20008000800 */
[----:B------:R-:W-:Y:S02]  /*14f0*/  IABS R24, R3 ;  /* 0x0000000300187213 */ /* 0x000fe40000000000 */
[----:B------:R-:W-:Y:S02]  /*1500*/  IABS R15, R9 ;  /* 0x00000009000f7213 */ /* 0x000fe40000000000 */
[----:B------:R-:W4:Y:S01]  /*1510*/  I2F.RP R17, R16 ;  /* 0x0000001000117306 */ /* 0x000f220000209400 */
[----:B------:R-:W-:-:S02]  /*1520*/  IABS R26, R21 ;  /* 0x00000015001a7213 */ /* 0x000fc40000000000 */
[----:B------:R-:W-:Y:S02]  /*1530*/  IABS R28, R7 ;  /* 0x00000007001c7213 */ /* 0x000fe40000000000 */
[----:B------:R-:W-:Y:S02]  /*1540*/  ISETP.NE.U32.AND P3, PT, R0, RZ, PT ;  /* 0x000000ff0000720c */ /* 0x000fe40003f65070 */
[-C--:B------:R-:W-:Y:S01]  /*1550*/  LOP3.LUT R7, R7, R9.reuse, RZ, 0x3c, !PT ;  /* 0x0000000907077212 */ /* 0x080fe200078e3cff */
[----:B--2---:R-:W2:Y:S01]  /*1560*/  MUFU.RCP R14, R14 ;  /* 0x0000000e000e7308 */ /* 0x004ea20000001000 */
[----:B------:R-:W-:-:S07]  /*1570*/  LOP3.LUT R21, R21, R9, RZ, 0x3c, !PT ;  /* 0x0000000915157212 */ /* 0x000fce00078e3cff */
[----:B----4-:R-:W4:Y:S08]  /*1580*/  MUFU.RCP R17, R17 ;  /* 0x0000001100117308 */ /* 0x010f300000001000 */
[----:B------:R-:W-:Y:S01]  /*1590*/  I2F.RP R10, R15 ;  /* 0x0000000f000a7306 */ /* 0x000fe20000209400 */
[----:B--2---:R-:W-:-:S07]  /*15a0*/  VIADD R11, R14, 0xffffffe ;  /* 0x0ffffffe0e0b7836 */ /* 0x004fce0000000000 */
[----:B------:R-:W2:Y:S01]  /*15b0*/  F2I.FTZ.U32.TRUNC.NTZ R11, R11 ;  /* 0x0000000b000b7305 */ /* 0x000ea2000021f000 */
[----:B----4-:R-:W-:Y:S02]  /*15c0*/  VIADD R13, R17, 0xffffffe ;  /* 0x0ffffffe110d7836 */ /* 0x010fe40000000000 */
[----:B------:R-:W-:-:S05]  /*15d0*/  IMAD.MOV R17, RZ, RZ, -R0 ;  /* 0x000000ffff117224 */ /* 0x000fca00078e0a00 */
[----:B------:R-:W4:Y:S01]  /*15e0*/  F2I.FTZ.U32.TRUNC.NTZ R13, R13 ;  /* 0x0000000d000d7305 */ /* 0x000f22000021f000 */
[----:B--2---:R-:W-:-:S07]  /*15f0*/  IMAD R17, R17, R11, RZ ;  /* 0x0000000b11117224 */ /* 0x004fce00078e02ff */
[----:B------:R2:W0:Y:S01]  /*1600*/  MUFU.RCP R12, R10 ;  /* 0x0000000a000c7308 */ /* 0x0004220000001000 */
[----:B----4-:R-:W-:Y:S02]  /*1610*/  IMAD.MOV R19, RZ, RZ, -R13 ;  /* 0x000000ffff137224 */ /* 0x010fe400078e0a0d */
[----:B--2---:R-:W-:-:S04]  /*1620*/  IMAD.MOV.U32 R10, RZ, RZ, RZ ;  /* 0x000000ffff0a7224 */ /* 0x004fc800078e00ff */
[----:B------:R-:W-:Y:S01]  /*1630*/  IMAD.HI.U32 R14, R11, R17, R10 ;  /* 0x000000110b0e7227 */ /* 0x000fe200078e000a */
[----:B------:R-:W-:-:S03]  /*1640*/  IADD3 R10, PT, PT, RZ, -R24, RZ ;  /* 0x80000018ff0a7210 */ /* 0x000fc60007ffe0ff */
[----:B0-----:R-:W-:Y:S02]  /*1650*/  VIADD R11, R12, 0xffffffe ;  /* 0x0ffffffe0c0b7836 */ /* 0x001fe40000000000 */
[----:B------:R-:W-:Y:S02]  /*1660*/  IMAD R17, R19, R16, RZ ;  /* 0x0000001013117224 */ /* 0x000fe400078e02ff */
[----:B------:R-:W-:Y:S02]  /*1670*/  IMAD.MOV.U32 R12, RZ, RZ, RZ ;  /* 0x000000ffff0c7224 */ /* 0x000fe400078e00ff */
[----:B------:R-:W-:Y:S01]  /*1680*/  IMAD.HI.U32 R14, R14, R23, RZ ;  /* 0x000000170e0e7227 */ /* 0x000fe200078e00ff */
[----:B------:R-:W0:Y:S03]  /*1690*/  F2I.FTZ.U32.TRUNC.NTZ R11, R11 ;  /* 0x0000000b000b7305 */ /* 0x000e26000021f000 */
[----:B------:R-:W-:-:S04]  /*16a0*/  IMAD.HI.U32 R12, R13, R17, R12 ;  /* 0x000000110d0c7227 */ /* 0x000fc800078e000c */
[----:B------:R-:W-:Y:S02]  /*16b0*/  IMAD.MOV.U32 R17, RZ, RZ, R18 ;  /* 0x000000ffff117224 */ /* 0x000fe400078e0012 */
[----:B------:R-:W-:Y:S02]  /*16c0*/  IMAD.MOV R13, RZ, RZ, -R14 ;  /* 0x000000ffff0d7224 */ /* 0x000fe400078e0a0e */
[----:B------:R-:W-:Y:S01]  /*16d0*/  IMAD.HI.U32 R18, R12, R17, RZ ;  /* 0x000000110c127227 */ /* 0x000fe200078e00ff */
[----:B------:R-:W-:-:S03]  /*16e0*/  IABS R12, R9 ;  /* 0x00000009000c7213 */ /* 0x000fc60000000000 */
[----:B------:R-:W-:Y:S02]  /*16f0*/  IMAD R17, R18, R10, R17 ;  /* 0x0000000a12117224 */ /* 0x000fe400078e0211 */
[----:B------:R-:W-:Y:S02]  /*1700*/  IMAD R13, R0, R13, R23 ;  /* 0x0000000d000d7224 */ /* 0x000fe400078e0217 */
[----:B0-----:R-:W-:Y:S01]  /*1710*/  IMAD.MOV R10, RZ, RZ, -R11 ;  /* 0x000000ffff0a7224 */ /* 0x001fe200078e0a0b */
[----:B------:R-:W-:Y:S02]  /*1720*/  ISETP.GT.U32.AND P0, PT, R16, R17, PT ;  /* 0x000000111000720c */ /* 0x000fe40003f04070 */
[----:B------:R-:W-:Y:S01]  /*1730*/  ISETP.GE.U32.AND P1, PT, R13, R0, PT ;  /* 0x000000000d00720c */ /* 0x000fe20003f26070 */
[----:B------:R-:W-:Y:S02]  /*1740*/  IMAD R19, R10, R15, RZ ;  /* 0x0000000f0a137224 */ /* 0x000fe400078e02ff */
[----:B------:R-:W-:-:S04]  /*1750*/  IMAD.MOV.U32 R10, RZ, RZ, RZ ;  /* 0x000000ffff0a7224 */ /* 0x000fc800078e00ff */
[----:B------:R-:W-:Y:S01]  /*1760*/  IMAD.HI.U32 R10, R11, R19, R10 ;  /* 0x000000130b0a7227 */ /* 0x000fe200078e000a */
[----:B------:R-:W-:Y:S02]  /*1770*/  IABS R11, R20 ;  /* 0x00000014000b7213 */ /* 0x000fe40000000000 */
[----:B------:R-:W-:Y:S01]  /*1780*/  IABS R19, R22 ;  /* 0x0000001600137213 */ /* 0x000fe20000000000 */
[----:B------:R-:W-:Y:S01]  /*1790*/  @!P0 IMAD.IADD R17, R17, 0x1, -R16 ;  /* 0x0000000111118824 */ /* 0x000fe200078e0a10 */
[-C--:B------:R-:W-:Y:S01]  /*17a0*/  LOP3.LUT R22, R22, R9.reuse, RZ, 0x3c, !PT ;  /* 0x0000000916167212 */ /* 0x080fe200078e3cff */
[----:B------:R-:W-:Y:S01]  /*17b0*/  @P1 IMAD.IADD R13, R13, 0x1, -R0 ;  /* 0x000000010d0d1824 */ /* 0x000fe200078e0a00 */
[----:B------:R-:W-:Y:S01]  /*17c0*/  LOP3.LUT R20, R20, R9, RZ, 0x3c, !PT ;  /* 0x0000000914147212 */ /* 0x000fe200078e3cff */
[----:B------:R-:W-:Y:S01]  /*17d0*/  @!P0 VIADD R18, R18, 0x1 ;  /* 0x0000000112128836 */ /* 0x000fe20000000000 */
[----:B------:R-:W-:Y:S01]  /*17e0*/  ISETP.GE.U32.AND P6, PT, R17, R16, PT ;  /* 0x000000101100720c */ /* 0x000fe20003fc6070 */
[----:B------:R-:W-:Y:S01]  /*17f0*/  IMAD.MOV.U32 R17, RZ, RZ, R11 ;  /* 0x000000ffff117224 */ /* 0x000fe200078e000b */
[----:B------:R-:W-:Y:S01]  /*1800*/  ISETP.GE.U32.AND P4, PT, R13, R0, PT ;  /* 0x000000000d00720c */ /* 0x000fe20003f86070 */
[----:B------:R-:W-:-:S02]  /*1810*/  IMAD.MOV R11, RZ, RZ, -R12 ;  /* 0x000000ffff0b7224 */ /* 0x000fc400078e0a0c */
[----:B------:R-:W-:-:S04]  /*1820*/  IMAD.HI.U32 R13, R10, R26, RZ ;  /* 0x0000001a0a0d7227 */ /* 0x000fc800078e00ff */
[----:B------:R-:W-:-:S04]  /*1830*/  IMAD.HI.U32 R16, R10, R17, RZ ;  /* 0x000000110a107227 */ /* 0x000fc800078e00ff */
[----:B------:R-:W-:Y:S02]  /*1840*/  IMAD R26, R13, R11, R26 ;  /* 0x0000000b0d1a7224 */ /* 0x000fe400078e021a */
[----:B------:R-:W-:-:S03]  /*1850*/  IMAD.HI.U32 R12, R10, R19, RZ ;  /* 0x000000130a0c7227 */ /* 0x000fc600078e00ff */
[----:B------:R-:W-:Y:S01]  /*1860*/  ISETP.GT.U32.AND P5, PT, R15, R26, PT ;  /* 0x0000001a0f00720c */ /* 0x000fe20003fa4070 */
[----:B------:R-:W-:Y:S02]  /*1870*/  IMAD R24, R16, R11, R17 ;  /* 0x0000000b10187224 */ /* 0x000fe400078e0211 */
[----:B------:R-:W-:-:S03]  /*1880*/  IMAD.HI.U32 R17, R10, R28, RZ ;  /* 0x0000001c0a117227 */ /* 0x000fc600078e00ff */
[----:B------:R-:W-:Y:S01]  /*1890*/  ISETP.GT.U32.AND P2, PT, R15, R24, PT ;  /* 0x000000180f00720c */ /* 0x000fe20003f44070 */
[-C--:B------:R-:W-:Y:S02]  /*18a0*/  IMAD R10, R12, R11.reuse, R19 ;  /* 0x0000000b0c0a7224 */ /* 0x080fe400078e0213 */
[----:B------:R-:W-:Y:S01]  /*18b0*/  IMAD R28, R17, R11, R28 ;  /* 0x0000000b111c7224 */ /* 0x000fe200078e021c */
[----:B------:R-:W-:Y:S01]  /*18c0*/  LOP3.LUT R11, R8, R3, RZ, 0x3c, !PT ;  /* 0x00000003080b7212 */ /* 0x000fe200078e3cff */
[----:B------:R-:W-:Y:S01]  /*18d0*/  @P1 VIADD R14, R14, 0x1 ;  /* 0x000000010e0e1836 */ /* 0x000fe20000000000 */
[C---:B------:R-:W-:Y:S01]  /*18e0*/  ISETP.GT.U32.AND P0, PT, R15.reuse, R10, PT ;  /* 0x0000000a0f00720c */ /* 0x040fe20003f04070 */
[--C-:B------:R-:W-:Y:S01]  /*18f0*/  @!P5 IMAD.IADD R26, R26, 0x1, -R15.reuse ;  /* 0x000000011a1ad824 */ /* 0x100fe200078e0a0f */
[----:B------:R-:W-:Y:S01]  /*1900*/  ISETP.GT.U32.AND P1, PT, R15, R28, PT ;  /* 0x0000001c0f00720c */ /* 0x000fe20003f24070 */
[----:B------:R-:W-:Y:S01]  /*1910*/  @P4 VIADD R14, R14, 0x1 ;  /* 0x000000010e0e4836 */ /* 0x000fe20000000000 */
[----:B------:R-:W-:Y:S01]  /*1920*/  @!P3 LOP3.LUT R14, RZ, R0, RZ, 0x33, !PT ;  /* 0x00000000ff0eb212 */ /* 0x000fe200078e33ff */
[----:B------:R-:W-:Y:S01]  /*1930*/  @P6 VIADD R18, R18, 0x1 ;  /* 0x0000000112126836 */ /* 0x000fe20000000000 */
[-C--:B------:R-:W-:Y:S01]  /*1940*/  ISETP.GE.U32.AND P4, PT, R26, R15.reuse, PT ;  /* 0x0000000f1a00720c */ /* 0x080fe20003f86070 */
[--C-:B------:R-:W-:Y:S01]  /*1950*/  @!P2 IMAD.IADD R24, R24, 0x1, -R15.reuse ;  /* 0x000000011818a824 */ /* 0x100fe200078e0a0f */
[----:B------:R-:W-:Y:S01]  /*1960*/  ISETP.GE.AND P3, PT, R11, RZ, PT ;  /* 0x000000ff0b00720c */ /* 0x000fe20003f66270 */
[----:B------:R-:W-:Y:S01]  /*1970*/  @!P2 VIADD R16, R16, 0x1 ;  /* 0x000000011010a836 */ /* 0x000fe20000000000 */
[----:B------:R-:W-:Y:S01]  /*1980*/  @!P5 IADD3 R13, PT, PT, R13, 0x1, RZ ;  /* 0x000000010d0dd810 */ /* 0x000fe20007ffe0ff */
[----:B------:R-:W-:Y:S01]  /*1990*/  VIADD R8, R8, UR6 ;  /* 0x0000000608087c36 */ /* 0x000fe20008000000 */
[----:B------:R-:W-:Y:S01]  /*19a0*/  ISETP.GE.U32.AND P6, PT, R24, R15, PT ;  /* 0x0000000f1800720c */ /* 0x000fe20003fc6070 */
[--C-:B------:R-:W-:Y:S01]  /*19b0*/  @!P0 IMAD.IADD R10, R10, 0x1, -R15.reuse ;  /* 0x000000010a0a8824 */ /* 0x100fe200078e0a0f */
[----:B------:R-:W-:Y:S01]  /*19c0*/  ISETP.GE.AND P5, PT, R21, RZ, PT ;  /* 0x000000ff1500720c */ /* 0x000fe20003fa6270 */
[----:B------:R-:W-:-:S02]  /*19d0*/  @!P1 IMAD.IADD R28, R28, 0x1, -R15 ;  /* 0x000000011c1c9824 */ /* 0x000fc400078e0a0f */
[----:B------:R-:W-:Y:S01]  /*19e0*/  @!P0 VIADD R12, R12, 0x1 ;  /* 0x000000010c0c8836 */ /* 0x000fe20000000000 */
[-C--:B------:R-:W-:Y:S01]  /*19f0*/  ISETP.GE.U32.AND P2, PT, R10, R15.reuse, PT ;  /* 0x0000000f0a00720c */ /* 0x080fe20003f46070 */
[----:B------:R-:W-:Y:S01]  /*1a00*/  @P4 VIADD R13, R13, 0x1 ;  /* 0x000000010d0d4836 */ /* 0x000fe20000000000 */
[----:B------:R-:W-:Y:S01]  /*1a10*/  ISETP.GE.U32.AND P4, PT, R28, R15, PT ;  /* 0x0000000f1c00720c */ /* 0x000fe20003f86070 */
[----:B------:R-:W-:Y:S01]  /*1a20*/  @!P3 IMAD.MOV R18, RZ, RZ, -R18 ;  /* 0x000000ffff12b224 */ /* 0x000fe200078e0a12 */
[----:B------:R-:W-:Y:S01]  /*1a30*/  ISETP.GE.AND P0, PT, R22, RZ, PT ;  /* 0x000000ff1600720c */ /* 0x000fe20003f06270 */
[----:B------:R-:W0:Y:S01]  /*1a40*/  LDC.64 R10, c[0x0][0x388] ;  /* 0x0000e200ff0a7b82 */ /* 0x000e220000000a00 */
[----:B------:R-:W-:Y:S01]  /*1a50*/  ISETP.NE.AND P3, PT, R3, RZ, PT ;  /* 0x000000ff0300720c */ /* 0x000fe20003f65270 */
[----:B------:R-:W-:Y:S01]  /*1a60*/  @P6 VIADD R16, R16, 0x1 ;  /* 0x0000000110106836 */ /* 0x000fe20000000000 */
[----:B------:R-:W-:Y:S01]  /*1a70*/  ISETP.GE.AND P6, PT, R20, RZ, PT ;  /* 0x000000ff1400720c */ /* 0x000fe20003fc6270 */
[----:B------:R-:W-:Y:S01]  /*1a80*/  @!P1 VIADD R17, R17, 0x1 ;  /* 0x0000000111119836 */ /* 0x000fe20000000000 */
[----:B------:R-:W-:Y:S01]  /*1a90*/  ISETP.NE.AND P1, PT, R9, RZ, PT ;  /* 0x000000ff0900720c */ /* 0x000fe20003f25270 */
[----:B------:R-:W-:Y:S01]  /*1aa0*/  @!P5 IMAD.MOV R13, RZ, RZ, -R13 ;  /* 0x000000ffff0dd224 */ /* 0x000fe200078e0a0d */
[----:B------:R-:W-:Y:S01]  /*1ab0*/  LOP3.LUT R9, RZ, R9, RZ, 0x33, !PT ;  /* 0x00000009ff097212 */ /* 0x000fe200078e33ff */
[----:B------:R-:W-:Y:S01]  /*1ac0*/  @P2 VIADD R12, R12, 0x1 ;  /* 0x000000010c0c2836 */ /* 0x000fe20000000000 */
[----:B------:R-:W-:Y:S01]  /*1ad0*/  ISETP.GE.AND P2, PT, R7, RZ, PT ;  /* 0x000000ff0700720c */ /* 0x000fe20003f46270 */
[----:B------:R-:W-:Y:S01]  /*1ae0*/  @P4 VIADD R17, R17, 0x1 ;  /* 0x0000000111114836 */ /* 0x000fe20000000000 */
[----:B------:R-:W-:Y:S01]  /*1af0*/  SEL R13, R9, R13, !P1 ;  /* 0x0000000d090d7207 */ /* 0x000fe20004800000 */
[----:B------:R-:W-:-:S02]  /*1b00*/  @!P0 IMAD.MOV R12, RZ, RZ, -R12 ;  /* 0x000000ffff0c8224 */ /* 0x000fc400078e0a0c */
[----:B------:R-:W-:Y:S02]  /*1b10*/  @!P3 LOP3.LUT R18, RZ, R3, RZ, 0x33, !PT ;  /* 0x00000003ff12b212 */ /* 0x000fe400078e33ff */
[----:B------:R-:W-:Y:S01]  /*1b20*/  @!P6 IMAD.MOV R16, RZ, RZ, -R16 ;  /* 0x000000ffff10e224 */ /* 0x000fe200078e0a10 */
[C---:B------:R-:W-:Y:S02]  /*1b30*/  SEL R12, R9.reuse, R12, !P1 ;  /* 0x0000000c090c7207 */ /* 0x040fe40004800000 */
[----:B---3--:R-:W-:Y:S01]  /*1b40*/  IMAD R7, R14, UR4, R18 ;  /* 0x000000040e077c24 */ /* 0x008fe2000f8e0212 */
[----:B------:R-:W2:Y:S01]  /*1b50*/  LDCU UR4, c[0x0][0x390] ;  /* 0x00007200ff0477ac */ /* 0x000ea20008000800 */
[----:B------:R-:W-:Y:S01]  /*1b60*/  SEL R16, R9, R16, !P1 ;  /* 0x0000001009107207 */ /* 0x000fe20004800000 */
[----:B------:R-:W-:Y:S02]  /*1b70*/  @!P2 IMAD.MOV R17, RZ, RZ, -R17 ;  /* 0x000000ffff11a224 */ /* 0x000fe400078e0a11 */
[----:B0-----:R-:W-:-:S03]  /*1b80*/  IMAD.WIDE R10, R7, 0x4, R10 ;  /* 0x00000004070a7825 */ /* 0x001fc600078e020a */
[----:B------:R-:W-:-:S04]  /*1b90*/  SEL R17, R9, R17, !P1 ;  /* 0x0000001109117207 */ /* 0x000fc80004800000 */
[----:B------:R-:W-:Y:S02]  /*1ba0*/  PRMT R9, R12, 0x3340, R17 ;  /* 0x000033400c097816 */ /* 0x000fe40000000011 */
[----:B------:R-:W-:-:S04]  /*1bb0*/  PRMT R12, R16, 0x3340, R13 ;  /* 0x00003340100c7816 */ /* 0x000fc8000000000d */
[----:B------:R-:W-:Y:S02]  /*1bc0*/  PRMT R9, R12, 0x5410, R9 ;  /* 0x000054100c097816 */ /* 0x000fe40000000009 */
[----:B--2---:R-:W-:-:S03]  /*1bd0*/  ISETP.GE.AND P0, PT, R8, UR4, PT ;  /* 0x0000000408007c0c */ /* 0x004fc6000bf06270 */
[----:B------:R2:W-:Y:S10]  /*1be0*/  STG.E desc[UR8][R10.64], R9 ;  /* 0x000000090a007986 */ /* 0x0005f4000c101908 */
[----:B------:R-:W-:Y:S05]  /*1bf0*/  @!P0 BRA `(.L_x_17) ;  /* 0xfffffff000888947 */ /* 0x000fea000383ffff */
.L_x_11:
[----:B01----:R-:W-:Y:S05]  /*1c00*/  BSYNC.RECONVERGENT B0 ;  /* 0x0000000000007941 */ /* 0x003fea0003800200 */
.L_x_10:
[----:B------:R-:W0:Y:S01]  /*1c10*/  LDCU UR4, c[0x0][0x394] ;  /* 0x00007280ff0477ac */ /* 0x000e220008000800 */
[----:B------:R-:W-:-:S05]  /*1c20*/  VIADD R23, R23, UR7 ;  /* 0x0000000717177c36 */ /* 0x000fca0008000000 */
[----:B0-----:R-:W-:-:S13]  /*1c30*/  ISETP.GE.AND P0, PT, R23, UR4, PT ;  /* 0x0000000417007c0c */ /* 0x001fda000bf06270 */
[----:B------:R-:W-:Y:S05]  /*1c40*/  @!P0 BRA `(.L_x_18) ;  /* 0xfffffff000608947 */ /* 0x000fea000383ffff */
[----:B------:R-:W-:Y:S05]  /*1c50*/  EXIT ;  /* 0x000000000000794d */ /* 0x000fea0003800000 */
.L_x_19:
[----:B------:R-:W-:-:S00]  /*1c60*/  BRA `(.L_x_19) ;  /* 0xfffffffc00fc7947 */ /* 0x000fc0000383ffff */
[----:B------:R-:W-:-:S00]  /*1c70*/  NOP ;  /* 0x0000000000007918 */ /* 0x000fc00000000000 */
        /* <DEDUP_REMOVED lines=8> */
.L_x_20:


//--------------------- .nv.shared.reserved.0     --------------------------
	.section	.nv.shared.reserved.0,"aw",@nobits
	.weak		__nv_reservedSMEM_offset_0_alias
	.size		__nv_reservedSMEM_offset_0_alias, 0, 64
	.other		__nv_reservedSMEM_offset_0_alias,@"STO_CUDA_RESERVED_SHARED STV_DEFAULT"
__nv_reservedSMEM_offset_0_alias:
	.zero		0
	.zero		64


//--------------------- .nv.constant0._Z6kernelyP6uchar4iiii --------------------------
	.section	.nv.constant0._Z6kernelyP6uchar4iiii,"a",@progbits
	.sectionflags	@""
	.align	4
.nv.constant0._Z6kernelyP6uchar4iiii:
	.zero		928


//--------------------- SYMBOLS --------------------------

	.type		.nv.reservedSmem.offset0,@object
	.size		.nv.reservedSmem.offset0,0x4
